	.target	sm_90a

	.elftype	@"ET_EXEC"


//--------------------- .note.nv.tkinfo           --------------------------
	.section	.note.nv.tkinfo,"",@"SHT_NOTE"
	.sectionflags	@"SHF_NOTE_NV_TKINFO"
	.tkinfo
        /*0018*/ 	.word	0x00000002
        /*0030*/ 	.string	""
        /*0030*/ 	.string	"ptxas"
        /*0030*/ 	.string	"Cuda compilation tools, release 13.0, V13.0.88"
        /*0030*/ 	.string	"Build cuda_13.0.r13.0/compiler.36424714_0"
        /*0030*/ 	.string	"-arch sm_90a -m 64 "



//--------------------- .note.nv.cuinfo           --------------------------
	.section	.note.nv.cuinfo,"",@"SHT_NOTE"
	.sectionflags	@"SHF_NOTE_NV_CUINFO"
        /*0018*/ 	.short	0x0002
        /*001a*/ 	.short	0x005a
        /*001c*/ 	.short	0x0082
	.zero		2


//--------------------- .nv.info                  --------------------------
	.section	.nv.info,"",@"SHT_CUDA_INFO"
	.align	4


	//----- nvinfo : EIATTR_REGCOUNT
	.align		4
        /*0000*/ 	.byte	0x04, 0x2f
        /*0002*/ 	.short	(.L_18 - .L_17)
	.align		4
.L_17:
        /*0004*/ 	.word	index@(_ZN7cutlass13device_kernelINS_4gemm6kernel13GemmUniversalIN4cute5tupleIJiiiiEEENS1_10collective13CollectiveMmaINS1_34MainloopSm90TmaGmmaWarpSpecializedILi4ENS5_IJNS4_1CILi1EEESB_SB_EEENS1_35KernelTmaWarpSpecializedCooperativeEEENS5_IJNSA_ILi256EEENSA_ILi64EEESG_EEENS_10bfloat16_tENS5_IJlSB_lEEESI_SJ_NS4_8TiledMMAINS4_8MMA_AtomIJNS4_4SM904GMMA27MMA_64x64x16_F32BF16BF16_SSILNSN_5MajorE0ELSP_0ELNSN_7ScaleInE1ELSQ_1EEEEEENS4_6LayoutINS5_IJNSA_ILi2EEESB_SB_EEENS5_IJSB_NSA_ILi0EEESW_EEEEENS5_IJNS4_10UnderscoreESZ_SZ_EEEEENS4_13SM90_TMA_LOADENS4_14ComposedLayoutINS4_7SwizzleILi3ELi4ELi3EEENS4_18smem_ptr_flag_bitsILi16EEENST_INS5_IJNSA_ILi8EEESG_EEENS5_IJSG_SB_EEEEEEEvNS4_8identityES12_S1C_vS1D_EENS_8epilogue10collective18CollectiveEpilogueINS1F_22Sm90TmaWarpSpecializedILi4ELi2ELi16ELb1ELb0EEEJSH_NS5_IJNSA_ILi128EEENSA_ILi32EEEEEESI_SJ_SI_SJ_NS1F_6fusion15FusionCallbacksIS1J_NS1N_23LinCombPerRowBiasEltActINS1F_6thread4ReLuESI_fSI_SI_fLi8ELNS_15FloatRoundStyleE2EEESH_S1M_JEEES12_NS13_INS14_ILi2ELi4ELi3EEES17_NST_INS5_IJS18_S1L_EEENS5_IJS1L_SB_EEEEEEENS4_17SM75_U32x4_LDSM_NENS4_14SM90_TMA_STOREES1Z_NS4_17SM90_U32x4_STSM_NENS4_9Copy_AtomIJS22_NS_6half_tEEEEvEEEvvEEEEvNT_6ParamsE)
        /*0008*/ 	.word	0x000000a8


	//----- nvinfo : EIATTR_FRAME_SIZE
	.align		4
.L_18:
        /*000c*/ 	.byte	0x04, 0x11
        /*000e*/ 	.short	(.L_20 - .L_19)
	.align		4
.L_19:
        /*0010*/ 	.word	index@(_ZN7cutlass13device_kernelINS_4gemm6kernel13GemmUniversalIN4cute5tupleIJiiiiEEENS1_10collective13CollectiveMmaINS1_34MainloopSm90TmaGmmaWarpSpecializedILi4ENS5_IJNS4_1CILi1EEESB_SB_EEENS1_35KernelTmaWarpSpecializedCooperativeEEENS5_IJNSA_ILi256EEENSA_ILi64EEESG_EEENS_10bfloat16_tENS5_IJlSB_lEEESI_SJ_NS4_8TiledMMAINS4_8MMA_AtomIJNS4_4SM904GMMA27MMA_64x64x16_F32BF16BF16_SSILNSN_5MajorE0ELSP_0ELNSN_7ScaleInE1ELSQ_1EEEEEENS4_6LayoutINS5_IJNSA_ILi2EEESB_SB_EEENS5_IJSB_NSA_ILi0EEESW_EEEEENS5_IJNS4_10UnderscoreESZ_SZ_EEEEENS4_13SM90_TMA_LOADENS4_14ComposedLayoutINS4_7SwizzleILi3ELi4ELi3EEENS4_18smem_ptr_flag_bitsILi16EEENST_INS5_IJNSA_ILi8EEESG_EEENS5_IJSG_SB_EEEEEEEvNS4_8identityES12_S1C_vS1D_EENS_8epilogue10collective18CollectiveEpilogueINS1F_22Sm90TmaWarpSpecializedILi4ELi2ELi16ELb1ELb0EEEJSH_NS5_IJNSA_ILi128EEENSA_ILi32EEEEEESI_SJ_SI_SJ_NS1F_6fusion15FusionCallbacksIS1J_NS1N_23LinCombPerRowBiasEltActINS1F_6thread4ReLuESI_fSI_SI_fLi8ELNS_15FloatRoundStyleE2EEESH_S1M_JEEES12_NS13_INS14_ILi2ELi4ELi3EEES17_NST_INS5_IJS18_S1L_EEENS5_IJS1L_SB_EEEEEEENS4_17SM75_U32x4_LDSM_NENS4_14SM90_TMA_STOREES1Z_NS4_17SM90_U32x4_STSM_NENS4_9Copy_AtomIJS22_NS_6half_tEEEEvEEEvvEEEEvNT_6ParamsE)
        /*0014*/ 	.word	0x00000000


	//----- nvinfo : EIATTR_MIN_STACK_SIZE
	.align		4
.L_20:
        /*0018*/ 	.byte	0x04, 0x12
        /*001a*/ 	.short	(.L_22 - .L_21)
	.align		4
.L_21:
        /*001c*/ 	.word	index@(_ZN7cutlass13device_kernelINS_4gemm6kernel13GemmUniversalIN4cute5tupleIJiiiiEEENS1_10collective13CollectiveMmaINS1_34MainloopSm90TmaGmmaWarpSpecializedILi4ENS5_IJNS4_1CILi1EEESB_SB_EEENS1_35KernelTmaWarpSpecializedCooperativeEEENS5_IJNSA_ILi256EEENSA_ILi64EEESG_EEENS_10bfloat16_tENS5_IJlSB_lEEESI_SJ_NS4_8TiledMMAINS4_8MMA_AtomIJNS4_4SM904GMMA27MMA_64x64x16_F32BF16BF16_SSILNSN_5MajorE0ELSP_0ELNSN_7ScaleInE1ELSQ_1EEEEEENS4_6LayoutINS5_IJNSA_ILi2EEESB_SB_EEENS5_IJSB_NSA_ILi0EEESW_EEEEENS5_IJNS4_10UnderscoreESZ_SZ_EEEEENS4_13SM90_TMA_LOADENS4_14ComposedLayoutINS4_7SwizzleILi3ELi4ELi3EEENS4_18smem_ptr_flag_bitsILi16EEENST_INS5_IJNSA_ILi8EEESG_EEENS5_IJSG_SB_EEEEEEEvNS4_8identityES12_S1C_vS1D_EENS_8epilogue10collective18CollectiveEpilogueINS1F_22Sm90TmaWarpSpecializedILi4ELi2ELi16ELb1ELb0EEEJSH_NS5_IJNSA_ILi128EEENSA_ILi32EEEEEESI_SJ_SI_SJ_NS1F_6fusion15FusionCallbacksIS1J_NS1N_23LinCombPerRowBiasEltActINS1F_6thread4ReLuESI_fSI_SI_fLi8ELNS_15FloatRoundStyleE2EEESH_S1M_JEEES12_NS13_INS14_ILi2ELi4ELi3EEES17_NST_INS5_IJS18_S1L_EEENS5_IJS1L_SB_EEEEEEENS4_17SM75_U32x4_LDSM_NENS4_14SM90_TMA_STOREES1Z_NS4_17SM90_U32x4_STSM_NENS4_9Copy_AtomIJS22_NS_6half_tEEEEvEEEvvEEEEvNT_6ParamsE)
        /*0020*/ 	.word	0x00000000
.L_22:


//--------------------- .nv.compat                --------------------------
	.section	.nv.compat,"",@"SHT_CUDA_COMPAT_INFO"
	.align	4
        /*0000*/ 	.byte	0x02, 0x09, 0x01, 0x00, 0x02, 0x02, 0x04, 0x00, 0x02, 0x05, 0x05, 0x00, 0x03, 0x07, 0x01, 0x01
        /*0010*/ 	.byte	0x02, 0x03, 0x01, 0x00, 0x02, 0x06, 0x01, 0x00, 0x04, 0x0b, 0x08, 0x00, 0x00, 0x00, 0x00, 0x00
        /*0020*/ 	.byte	0x00, 0x00, 0x00, 0x00


//--------------------- .nv.info._ZN7cutlass13device_kernelINS_4gemm6kernel13GemmUniversalIN4cute5tupleIJiiiiEEENS1_10collective13CollectiveMmaINS1_34MainloopSm90TmaGmmaWarpSpecializedILi4ENS5_IJNS4_1CILi1EEESB_SB_EEENS1_35KernelTmaWarpSpecializedCooperativeEEENS5_IJNSA_ILi256EEENSA_ILi64EEESG_EEENS_10bfloat16_tENS5_IJlSB_lEEESI_SJ_NS4_8TiledMMAINS4_8MMA_AtomIJNS4_4SM904GMMA27MMA_64x64x16_F32BF16BF16_SSILNSN_5MajorE0ELSP_0ELNSN_7ScaleInE1ELSQ_1EEEEEENS4_6LayoutINS5_IJNSA_ILi2EEESB_SB_EEENS5_IJSB_NSA_ILi0EEESW_EEEEENS5_IJNS4_10UnderscoreESZ_SZ_EEEEENS4_13SM90_TMA_LOADENS4_14ComposedLayoutINS4_7SwizzleILi3ELi4ELi3EEENS4_18smem_ptr_flag_bitsILi16EEENST_INS5_IJNSA_ILi8EEESG_EEENS5_IJSG_SB_EEEEEEEvNS4_8identityES12_S1C_vS1D_EENS_8epilogue10collective18CollectiveEpilogueINS1F_22Sm90TmaWarpSpecializedILi4ELi2ELi16ELb1ELb0EEEJSH_NS5_IJNSA_ILi128EEENSA_ILi32EEEEEESI_SJ_SI_SJ_NS1F_6fusion15FusionCallbacksIS1J_NS1N_23LinCombPerRowBiasEltActINS1F_6thread4ReLuESI_fSI_SI_fLi8ELNS_15FloatRoundStyleE2EEESH_S1M_JEEES12_NS13_INS14_ILi2ELi4ELi3EEES17_NST_INS5_IJS18_S1L_EEENS5_IJS1L_SB_EEEEEEENS4_17SM75_U32x4_LDSM_NENS4_14SM90_TMA_STOREES1Z_NS4_17SM90_U32x4_STSM_NENS4_9Copy_AtomIJS22_NS_6half_tEEEEvEEEvvEEEEvNT_6ParamsE --------------------------
	.section	.nv.info._ZN7cutlass13device_kernelINS_4gemm6kernel13GemmUniversalIN4cute5tupleIJiiiiEEENS1_10collective13CollectiveMmaINS1_34MainloopSm90TmaGmmaWarpSpecializedILi4ENS5_IJNS4_1CILi1EEESB_SB_EEENS1_35KernelTmaWarpSpecializedCooperativeEEENS5_IJNSA_ILi256EEENSA_ILi64EEESG_EEENS_10bfloat16_tENS5_IJlSB_lEEESI_SJ_NS4_8TiledMMAINS4_8MMA_AtomIJNS4_4SM904GMMA27MMA_64x64x16_F32BF16BF16_SSILNSN_5MajorE0ELSP_0ELNSN_7ScaleInE1ELSQ_1EEEEEENS4_6LayoutINS5_IJNSA_ILi2EEESB_SB_EEENS5_IJSB_NSA_ILi0EEESW_EEEEENS5_IJNS4_10UnderscoreESZ_SZ_EEEEENS4_13SM90_TMA_LOADENS4_14ComposedLayoutINS4_7SwizzleILi3ELi4ELi3EEENS4_18smem_ptr_flag_bitsILi16EEENST_INS5_IJNSA_ILi8EEESG_EEENS5_IJSG_SB_EEEEEEEvNS4_8identityES12_S1C_vS1D_EENS_8epilogue10collective18CollectiveEpilogueINS1F_22Sm90TmaWarpSpecializedILi4ELi2ELi16ELb1ELb0EEEJSH_NS5_IJNSA_ILi128EEENSA_ILi32EEEEEESI_SJ_SI_SJ_NS1F_6fusion15FusionCallbacksIS1J_NS1N_23LinCombPerRowBiasEltActINS1F_6thread4ReLuESI_fSI_SI_fLi8ELNS_15FloatRoundStyleE2EEESH_S1M_JEEES12_NS13_INS14_ILi2ELi4ELi3EEES17_NST_INS5_IJS18_S1L_EEENS5_IJS1L_SB_EEEEEEENS4_17SM75_U32x4_LDSM_NENS4_14SM90_TMA_STOREES1Z_NS4_17SM90_U32x4_STSM_NENS4_9Copy_AtomIJS22_NS_6half_tEEEEvEEEvvEEEEvNT_6ParamsE,"",@"SHT_CUDA_INFO"
	.sectionflags	@""
	.align	4


	//----- nvinfo : EIATTR_CUDA_API_VERSION
	.align		4
        /*0000*/ 	.byte	0x04, 0x37
        /*0002*/ 	.short	(.L_24 - .L_23)
.L_23:
        /*0004*/ 	.word	0x00000082


	//----- nvinfo : EIATTR_KPARAM_INFO
	.align		4
.L_24:
        /*0008*/ 	.byte	0x04, 0x17
        /*000a*/ 	.short	(.L_26 - .L_25)
.L_25:
        /*000c*/ 	.word	0x00000000
        /*0010*/ 	.short	0x0000
        /*0012*/ 	.short	0x0070
        /*0014*/ 	.byte	0x00, 0xf0, 0x01, 0x1c


	//----- nvinfo : EIATTR_SPARSE_MMA_MASK
	.align		4
.L_26:
        /*0018*/ 	.byte	0x03, 0x50
        /*001a*/ 	.short	0x0000


	//----- nvinfo : EIATTR_MAXREG_COUNT
	.align		4
        /*001c*/ 	.byte	0x03, 0x1b
        /*001e*/ 	.short	0x00a8


	//----- nvinfo : EIATTR_NUM_BARRIERS
	.align		4
        /*0020*/ 	.byte	0x02, 0x4c
        /*0022*/ 	.byte	0x02
	.zero		1


	//----- nvinfo : EIATTR_EXTERNS
	.align		4
        /*0024*/ 	.byte	0x04, 0x0f
        /*0026*/ 	.short	(.L_28 - .L_27)


	//   ....[0]....
	.align		4
.L_27:
        /*0028*/ 	.word	index@(__assertfail)


	//----- nvinfo : EIATTR_MERCURY_ISA_VERSION
	.align		4
.L_28:
        /*002c*/ 	.byte	0x03, 0x5f
        /*002e*/ 	.short	0x0101


	//----- nvinfo : EIATTR_INT_WARP_WIDE_INSTR_OFFSETS
	.align		4
        /*0030*/ 	.byte	0x04, 0x31
        /*0032*/ 	.short	(.L_30 - .L_29)


	//   ....[0]....
.L_29:
        /*0034*/ 	.word	0x000008c0


	//   ....[1]....
        /*0038*/ 	.word	0x000008d0


	//   ....[2]....
        /*003c*/ 	.word	0x00000950


	//----- nvinfo : EIATTR_COOP_GROUP_MASK_REGIDS
	.align		4
.L_30:
        /*0040*/ 	.byte	0x04, 0x29
        /*0042*/ 	.short	(.L_32 - .L_31)


	//   ....[0]....
.L_31:
        /*0044*/ 	.word	0xffffffff


	//   ....[1]....
        /*0048*/ 	.word	0xffffffff


	//   ....[2]....
        /*004c*/ 	.word	0xffffffff


	//   ....[3]....
        /*0050*/ 	.word	0xffffffff


	//   ....[4]....
        /*0054*/ 	.word	0xffffffff


	//   ....[5]....
        /*0058*/ 	.word	0xffffffff


	//----- nvinfo : EIATTR_COOP_GROUP_INSTR_OFFSETS
	.align		4
.L_32:
        /*005c*/ 	.byte	0x04, 0x28
        /*005e*/ 	.short	(.L_34 - .L_33)


	//   ....[0]....
.L_33:
        /*0060*/ 	.word	0x00000070


	//   ....[1]....
        /*0064*/ 	.word	0x00000080


	//   ....[2]....
        /*0068*/ 	.word	0x00000440


	//   ....[3]....
        /*006c*/ 	.word	0x000005d0


	//   ....[4]....
        /*0070*/ 	.word	0x00000780


	//   ....[5]....
        /*0074*/ 	.word	0x000014c0


	//----- nvinfo : EIATTR_REG_RECONFIG
	.align		4
.L_34:
        /*0078*/ 	.byte	0x01, 0x54
	.zero		2


	//----- nvinfo : EIATTR_SYSCALL_OFFSETS
	.align		4
        /*007c*/ 	.byte	0x04, 0x46
        /*007e*/ 	.short	(.L_36 - .L_35)


	//   ....[0]....
.L_35:
        /*0080*/ 	.word	0x00001690


	//   ....[1]....
        /*0084*/ 	.word	0x000023a0


	//   ....[2]....
        /*0088*/ 	.word	0x00002490


	//----- nvinfo : EIATTR_MBARRIER_INSTR_OFFSETS
	.align		4
.L_36:
        /*008c*/ 	.byte	0x04, 0x39
        /*008e*/ 	.short	(.L_38 - .L_37)


	//   ....[0]....
.L_37:
        /*0090*/ 	.word	0x00000540
        /*0094*/ 	.word	0x000000ff
        /*0098*/ 	.word	0x00000000
        /*009c*/ 	.short	0x0100
        /*009e*/ 	.byte	0x08
	.zero		1


	//   ....[1]....
        /*00a0*/ 	.word	0x00000550
        /*00a4*/ 	.word	0x000000ff
        /*00a8*/ 	.word	0x00000020
        /*00ac*/ 	.short	0x0100
        /*00ae*/ 	.byte	0x08
	.zero		1


	//   ....[2]....
        /*00b0*/ 	.word	0x00000560
        /*00b4*/ 	.word	0x000000ff
        /*00b8*/ 	.word	0x00000008
        /*00bc*/ 	.short	0x0100
        /*00be*/ 	.byte	0x08
	.zero		1


	//   ....[3]....
        /*00c0*/ 	.word	0x00000570
        /*00c4*/ 	.word	0x000000ff
        /*00c8*/ 	.word	0x00000028
        /*00cc*/ 	.short	0x0100
        /*00ce*/ 	.byte	0x08
	.zero		1


	//   ....[4]....
        /*00d0*/ 	.word	0x00000580
        /*00d4*/ 	.word	0x000000ff
        /*00d8*/ 	.word	0x00000010
        /*00dc*/ 	.short	0x0100
        /*00de*/ 	.byte	0x08
	.zero		1


	//   ....[5]....
        /*00e0*/ 	.word	0x00000590
        /*00e4*/ 	.word	0x000000ff
        /*00e8*/ 	.word	0x00000030
        /*00ec*/ 	.short	0x0100
        /*00ee*/ 	.byte	0x08
	.zero		1


	//   ....[6]....
        /*00f0*/ 	.word	0x000005a0
        /*00f4*/ 	.word	0x000000ff
        /*00f8*/ 	.word	0x00000018
        /*00fc*/ 	.short	0x0100
        /*00fe*/ 	.byte	0x08
	.zero		1


	//   ....[7]....
        /*0100*/ 	.word	0x000005b0
        /*0104*/ 	.word	0x000000ff
        /*0108*/ 	.word	0x00000038
        /*010c*/ 	.short	0x0100
        /*010e*/ 	.byte	0x08
	.zero		1


	//   ....[8]....
        /*0110*/ 	.word	0x000006f0
        /*0114*/ 	.word	0x000000ff
        /*0118*/ 	.word	0x00000040
        /*011c*/ 	.short	0x0100
        /*011e*/ 	.byte	0x08
	.zero		1


	//   ....[9]....
        /*0120*/ 	.word	0x00000700
        /*0124*/ 	.word	0x000000ff
        /*0128*/ 	.word	0x00000060
        /*012c*/ 	.short	0x0100
        /*012e*/ 	.byte	0x08
	.zero		1


	//   ....[10]....
        /*0130*/ 	.word	0x00000710
        /*0134*/ 	.word	0x000000ff
        /*0138*/ 	.word	0x00000048
        /*013c*/ 	.short	0x0100
        /*013e*/ 	.byte	0x08
	.zero		1


	//   ....[11]....
        /*0140*/ 	.word	0x00000720
        /*0144*/ 	.word	0x000000ff
        /*0148*/ 	.word	0x00000068
        /*014c*/ 	.short	0x0100
        /*014e*/ 	.byte	0x08
	.zero		1


	//   ....[12]....
        /*0150*/ 	.word	0x00000730
        /*0154*/ 	.word	0x000000ff
        /*0158*/ 	.word	0x00000050
        /*015c*/ 	.short	0x0100
        /*015e*/ 	.byte	0x08
	.zero		1


	//   ....[13]....
        /*0160*/ 	.word	0x00000740
        /*0164*/ 	.word	0x000000ff
        /*0168*/ 	.word	0x00000070
        /*016c*/ 	.short	0x0100
        /*016e*/ 	.byte	0x08
	.zero		1


	//   ....[14]....
        /*0170*/ 	.word	0x00000750
        /*0174*/ 	.word	0x000000ff
        /*0178*/ 	.word	0x00000058
        /*017c*/ 	.short	0x0100
        /*017e*/ 	.byte	0x08
	.zero		1


	//   ....[15]....
        /*0180*/ 	.word	0x00000760
        /*0184*/ 	.word	0x000000ff
        /*0188*/ 	.word	0x00000078
        /*018c*/ 	.short	0x0100
        /*018e*/ 	.byte	0x08
	.zero		1


	//   ....[16]....
        /*0190*/ 	.word	0x000009f0
        /*0194*/ 	.word	0x000000ff
        /*0198*/ 	.word	0x00000080
        /*019c*/ 	.short	0x0100
        /*019e*/ 	.byte	0x08
	.zero		1


	//   ....[17]....
        /*01a0*/ 	.word	0x00000a50
        /*01a4*/ 	.word	0x000000ff
        /*01a8*/ 	.word	0x00000088
        /*01ac*/ 	.short	0x0100
        /*01ae*/ 	.byte	0x08
	.zero		1


	//   ....[18]....
        /*01b0*/ 	.word	0x00001710
        /*01b4*/ 	.word	0x00000003
        /*01b8*/ 	.word	0x00000000
        /*01bc*/ 	.short	0x010a
        /*01be*/ 	.byte	0x3f
	.zero		1


	//   ....[19]....
        /*01c0*/ 	.word	0x00001750
        /*01c4*/ 	.word	0x00000003
        /*01c8*/ 	.word	0x00000000
        /*01cc*/ 	.short	0x010a
        /*01ce*/ 	.byte	0x3f
	.zero		1


	//   ....[20]....
        /*01d0*/ 	.word	0x00001c30
        /*01d4*/ 	.word	0x000000ff
        /*01d8*/ 	.word	0x00000000
        /*01dc*/ 	.short	0x010a
        /*01de*/ 	.byte	0x04
	.zero		1


	//   ....[21]....
        /*01e0*/ 	.word	0x00001c70
        /*01e4*/ 	.word	0x000000ff
        /*01e8*/ 	.word	0x00000000
        /*01ec*/ 	.short	0x010a
        /*01ee*/ 	.byte	0x04
	.zero		1


	//   ....[22]....
        /*01f0*/ 	.word	0x00002050
        /*01f4*/ 	.word	0x000000ff
        /*01f8*/ 	.word	0x00000000
        /*01fc*/ 	.short	0x0101
        /*01fe*/ 	.byte	0x04
	.zero		1


	//   ....[23]....
        /*0200*/ 	.word	0x00002200
        /*0204*/ 	.word	0x000000ff
        /*0208*/ 	.word	0x00000000
        /*020c*/ 	.short	0x0101
        /*020e*/ 	.byte	0x04
	.zero		1


	//   ....[24]....
        /*0210*/ 	.word	0x00002e10
        /*0214*/ 	.word	0x000000ff
        /*0218*/ 	.word	0x00000040
        /*021c*/ 	.short	0x010a
        /*021e*/ 	.byte	0x34
	.zero		1


	//   ....[25]....
        /*0220*/ 	.word	0x00003760
        /*0224*/ 	.word	0x000000ff
        /*0228*/ 	.word	0x00000000
        /*022c*/ 	.short	0x0101
        /*022e*/ 	.byte	0x04
	.zero		1


	//   ....[26]....
        /*0230*/ 	.word	0x00003830
        /*0234*/ 	.word	0x00000004
        /*0238*/ 	.word	0x00000040
        /*023c*/ 	.short	0x010a
        /*023e*/ 	.byte	0x3f
	.zero		1


	//   ....[27]....
        /*0240*/ 	.word	0x00003f60
        /*0244*/ 	.word	0x000000ff
        /*0248*/ 	.word	0x00000000
        /*024c*/ 	.short	0x0101
        /*024e*/ 	.byte	0x04
	.zero		1


	//   ....[28]....
        /*0250*/ 	.word	0x00004050
        /*0254*/ 	.word	0x00000004
        /*0258*/ 	.word	0x00000040
        /*025c*/ 	.short	0x010a
        /*025e*/ 	.byte	0x3f
	.zero		1


	//   ....[29]....
        /*0260*/ 	.word	0x000047b0
        /*0264*/ 	.word	0x000000ff
        /*0268*/ 	.word	0x00000000
        /*026c*/ 	.short	0x0101
        /*026e*/ 	.byte	0x04
	.zero		1


	//   ....[30]....
        /*0270*/ 	.word	0x00004880
        /*0274*/ 	.word	0x00000005
        /*0278*/ 	.word	0x00000040
        /*027c*/ 	.short	0x010a
        /*027e*/ 	.byte	0x3f
	.zero		1


	//   ....[31]....
        /*0280*/ 	.word	0x00004fa0
        /*0284*/ 	.word	0x000000ff
        /*0288*/ 	.word	0x00000000
        /*028c*/ 	.short	0x0101
        /*028e*/ 	.byte	0x04
	.zero		1


	//   ....[32]....
        /*0290*/ 	.word	0x00005970
        /*0294*/ 	.word	0x000000ff
        /*0298*/ 	.word	0x00000000
        /*029c*/ 	.short	0x0101
        /*029e*/ 	.byte	0x04
	.zero		1


	//   ....[33]....
        /*02a0*/ 	.word	0x00006050
        /*02a4*/ 	.word	0x000000ff
        /*02a8*/ 	.word	0x00000088
        /*02ac*/ 	.short	0x010a
        /*02ae*/ 	.byte	0x04
	.zero		1


	//   ....[34]....
        /*02b0*/ 	.word	0x00006460
        /*02b4*/ 	.word	0x000000ff
        /*02b8*/ 	.word	0x00000060
        /*02bc*/ 	.short	0x010a
        /*02be*/ 	.byte	0x05
	.zero		1


	//   ....[35]....
        /*02c0*/ 	.word	0x00006550
        /*02c4*/ 	.word	0x000000ff
        /*02c8*/ 	.word	0x00000040
        /*02cc*/ 	.short	0x010b
        /*02ce*/ 	.byte	0x05
	.zero		1


	//   ....[36]....
        /*02d0*/ 	.word	0x000065b0
        /*02d4*/ 	.word	0x000000ff
        /*02d8*/ 	.word	0x00000000
        /*02dc*/ 	.short	0x0101
        /*02de*/ 	.byte	0x04
	.zero		1


	//   ....[37]....
        /*02e0*/ 	.word	0x000065e0
        /*02e4*/ 	.word	0x000000ff
        /*02e8*/ 	.word	0x00000068
        /*02ec*/ 	.short	0x010a
        /*02ee*/ 	.byte	0x05
	.zero		1


	//   ....[38]....
        /*02f0*/ 	.word	0x000066f0
        /*02f4*/ 	.word	0x000000ff
        /*02f8*/ 	.word	0x00000048
        /*02fc*/ 	.short	0x010b
        /*02fe*/ 	.byte	0x05
	.zero		1


	//   ....[39]....
        /*0300*/ 	.word	0x00006760
        /*0304*/ 	.word	0x000000ff
        /*0308*/ 	.word	0x00000000
        /*030c*/ 	.short	0x0101
        /*030e*/ 	.byte	0x04
	.zero		1


	//   ....[40]....
        /*0310*/ 	.word	0x00006790
        /*0314*/ 	.word	0x000000ff
        /*0318*/ 	.word	0x00000070
        /*031c*/ 	.short	0x010a
        /*031e*/ 	.byte	0x05
	.zero		1


	//   ....[41]....
        /*0320*/ 	.word	0x00006890
        /*0324*/ 	.word	0x000000ff
        /*0328*/ 	.word	0x00000050
        /*032c*/ 	.short	0x010b
        /*032e*/ 	.byte	0x05
	.zero		1


	//   ....[42]....
        /*0330*/ 	.word	0x000068f0
        /*0334*/ 	.word	0x000000ff
        /*0338*/ 	.word	0x00000000
        /*033c*/ 	.short	0x0101
        /*033e*/ 	.byte	0x04
	.zero		1


	//   ....[43]....
        /*0340*/ 	.word	0x00006920
        /*0344*/ 	.word	0x000000ff
        /*0348*/ 	.word	0x00000078
        /*034c*/ 	.short	0x010a
        /*034e*/ 	.byte	0x05
	.zero		1


	//   ....[44]....
        /*0350*/ 	.word	0x00006a20
        /*0354*/ 	.word	0x000000ff
        /*0358*/ 	.word	0x00000058
        /*035c*/ 	.short	0x010b
        /*035e*/ 	.byte	0x05
	.zero		1


	//   ....[45]....
        /*0360*/ 	.word	0x00006b10
        /*0364*/ 	.word	0x000000ff
        /*0368*/ 	.word	0x00000000
        /*036c*/ 	.short	0x0101
        /*036e*/ 	.byte	0x04
	.zero		1


	//   ....[46]....
        /*0370*/ 	.word	0x00007150
        /*0374*/ 	.word	0x00000003
        /*0378*/ 	.word	0x00000060
        /*037c*/ 	.short	0x010a
        /*037e*/ 	.byte	0x3f
	.zero		1


	//   ....[47]....
        /*0380*/ 	.word	0x00007190
        /*0384*/ 	.word	0x00000003
        /*0388*/ 	.word	0x00000068
        /*038c*/ 	.short	0x010a
        /*038e*/ 	.byte	0x3f
	.zero		1


	//   ....[48]....
        /*0390*/ 	.word	0x000071d0
        /*0394*/ 	.word	0x00000003
        /*0398*/ 	.word	0x00000070
        /*039c*/ 	.short	0x010a
        /*039e*/ 	.byte	0x3f
	.zero		1


	//   ....[49]....
        /*03a0*/ 	.word	0x00007220
        /*03a4*/ 	.word	0x00000003
        /*03a8*/ 	.word	0x00000078
        /*03ac*/ 	.short	0x010a
        /*03ae*/ 	.byte	0x3f
	.zero		1


	//   ....[50]....
        /*03b0*/ 	.word	0x00007550
        /*03b4*/ 	.word	0x0000000f
        /*03b8*/ 	.word	0x00000020
        /*03bc*/ 	.short	0x010a
        /*03be*/ 	.byte	0x3f
	.zero		1


	//   ....[51]....
        /*03c0*/ 	.word	0x00007910
        /*03c4*/ 	.word	0x00000005
        /*03c8*/ 	.word	0x00000088
        /*03cc*/ 	.short	0x0101
        /*03ce*/ 	.byte	0x3f
	.zero		1


	//   ....[52]....
        /*03d0*/ 	.word	0x00008020
        /*03d4*/ 	.word	0x00000007
        /*03d8*/ 	.word	0x00000000
        /*03dc*/ 	.short	0x010a
        /*03de*/ 	.byte	0x3f
	.zero		1


	//   ....[53]....
        /*03e0*/ 	.word	0x000080a0
        /*03e4*/ 	.word	0x00000006
        /*03e8*/ 	.word	0x00000000
        /*03ec*/ 	.short	0x010a
        /*03ee*/ 	.byte	0x3f
	.zero		1


	//   ....[54]....
        /*03f0*/ 	.word	0x00008130
        /*03f4*/ 	.word	0x00000007
        /*03f8*/ 	.word	0x00000000
        /*03fc*/ 	.short	0x010a
        /*03fe*/ 	.byte	0x3f
	.zero		1


	//   ....[55]....
        /*0400*/ 	.word	0x000081c0
        /*0404*/ 	.word	0x00000005
        /*0408*/ 	.word	0x00000000
        /*040c*/ 	.short	0x010a
        /*040e*/ 	.byte	0x3f
	.zero		1


	//   ....[56]....
        /*0410*/ 	.word	0x00008220
        /*0414*/ 	.word	0x00000003
        /*0418*/ 	.word	0x00000000
        /*041c*/ 	.short	0x010a
        /*041e*/ 	.byte	0x3f
	.zero		1


	//   ....[57]....
        /*0420*/ 	.word	0x00008280
        /*0424*/ 	.word	0x00000004
        /*0428*/ 	.word	0x00000000
        /*042c*/ 	.short	0x010a
        /*042e*/ 	.byte	0x3f
	.zero		1


	//   ....[58]....
        /*0430*/ 	.word	0x000082e0
        /*0434*/ 	.word	0x00000005
        /*0438*/ 	.word	0x00000040
        /*043c*/ 	.short	0x010a
        /*043e*/ 	.byte	0x3f
	.zero		1


	//   ....[59]....
        /*0440*/ 	.word	0x00008330
        /*0444*/ 	.word	0x00000004
        /*0448*/ 	.word	0x00000040
        /*044c*/ 	.short	0x010a
        /*044e*/ 	.byte	0x3f
	.zero		1


	//   ....[60]....
        /*0450*/ 	.word	0x00008380
        /*0454*/ 	.word	0x00000004
        /*0458*/ 	.word	0x00000040
        /*045c*/ 	.short	0x010a
        /*045e*/ 	.byte	0x3f
	.zero		1


	//   ....[61]....
        /*0460*/ 	.word	0x000083d0
        /*0464*/ 	.word	0x00000005
        /*0468*/ 	.word	0x00000040
        /*046c*/ 	.short	0x010a
        /*046e*/ 	.byte	0x3f
	.zero		1


	//   ....[62]....
        /*0470*/ 	.word	0x00008430
        /*0474*/ 	.word	0x00000003
        /*0478*/ 	.word	0x00000088
        /*047c*/ 	.short	0x010a
        /*047e*/ 	.byte	0x3f
	.zero		1


	//   ....[63]....
        /*0480*/ 	.word	0x00008490
        /*0484*/ 	.word	0x00000005
        /*0488*/ 	.word	0x00000060
        /*048c*/ 	.short	0x010a
        /*048e*/ 	.byte	0x3f
	.zero		1


	//   ....[64]....
        /*0490*/ 	.word	0x000084f0
        /*0494*/ 	.word	0x00000005
        /*0498*/ 	.word	0x00000068
        /*049c*/ 	.short	0x010a
        /*049e*/ 	.byte	0x3f
	.zero		1


	//   ....[65]....
        /*04a0*/ 	.word	0x00008550
        /*04a4*/ 	.word	0x00000005
        /*04a8*/ 	.word	0x00000070
        /*04ac*/ 	.short	0x010a
        /*04ae*/ 	.byte	0x3f
	.zero		1


	//   ....[66]....
        /*04b0*/ 	.word	0x000085b0
        /*04b4*/ 	.word	0x00000005
        /*04b8*/ 	.word	0x00000078
        /*04bc*/ 	.short	0x010a
        /*04be*/ 	.byte	0x3f
	.zero		1


	//   ....[67]....
        /*04c0*/ 	.word	0x00008600
        /*04c4*/ 	.word	0x00000003
        /*04c8*/ 	.word	0x00000060
        /*04cc*/ 	.short	0x010a
        /*04ce*/ 	.byte	0x3f
	.zero		1


	//   ....[68]....
        /*04d0*/ 	.word	0x00008650
        /*04d4*/ 	.word	0x00000003
        /*04d8*/ 	.word	0x00000068
        /*04dc*/ 	.short	0x010a
        /*04de*/ 	.byte	0x3f
	.zero		1


	//   ....[69]....
        /*04e0*/ 	.word	0x000086a0
        /*04e4*/ 	.word	0x00000003
        /*04e8*/ 	.word	0x00000070
        /*04ec*/ 	.short	0x010a
        /*04ee*/ 	.byte	0x3f
	.zero		1


	//   ....[70]....
        /*04f0*/ 	.word	0x00008770
        /*04f4*/ 	.word	0x0000000f
        /*04f8*/ 	.word	0x00000020
        /*04fc*/ 	.short	0x010a
        /*04fe*/ 	.byte	0x3f
	.zero		1


	//   ....[71]....
        /*0500*/ 	.word	0x00008840
        /*0504*/ 	.word	0x00000007
        /*0508*/ 	.word	0x00000000
        /*050c*/ 	.short	0x010a
        /*050e*/ 	.byte	0x3f
	.zero		1


	//   ....[72]....
        /*0510*/ 	.word	0x00008890
        /*0514*/ 	.word	0x00000006
        /*0518*/ 	.word	0x00000000
        /*051c*/ 	.short	0x010a
        /*051e*/ 	.byte	0x3f
	.zero		1


	//   ....[73]....
        /*0520*/ 	.word	0x000088e0
        /*0524*/ 	.word	0x00000007
        /*0528*/ 	.word	0x00000000
        /*052c*/ 	.short	0x010a
        /*052e*/ 	.byte	0x3f
	.zero		1


	//----- nvinfo : EIATTR_NUM_MBARRIERS
	.align		4
.L_38:
        /*0530*/ 	.byte	0x03, 0x38
        /*0532*/ 	.short	0x0012


	//----- nvinfo : EIATTR_EXIT_INSTR_OFFSETS
	.align		4
        /*0534*/ 	.byte	0x04, 0x1c
        /*0536*/ 	.short	(.L_40 - .L_39)


	//   ....[0]....
.L_39:
        /*0538*/ 	.word	0x00008210


	//----- nvinfo : EIATTR_MAX_THREADS
	.align		4
.L_40:
        /*053c*/ 	.byte	0x04, 0x05
        /*053e*/ 	.short	(.L_42 - .L_41)
.L_41:
        /*0540*/ 	.word	0x00000180
        /*0544*/ 	.word	0x00000001
        /*0548*/ 	.word	0x00000001


	//----- nvinfo : EIATTR_CRS_STACK_SIZE
	.align		4
.L_42:
        /*054c*/ 	.byte	0x04, 0x1e
        /*054e*/ 	.short	(.L_44 - .L_43)
.L_43:
        /*0550*/ 	.word	0x00000000


	//----- nvinfo : EIATTR_CBANK_PARAM_SIZE
	.align		4
.L_44:
        /*0554*/ 	.byte	0x03, 0x19
        /*0556*/ 	.short	0x0770


	//----- nvinfo : EIATTR_PARAM_CBANK
	.align		4
        /*0558*/ 	.byte	0x04, 0x0a
        /*055a*/ 	.short	(.L_46 - .L_45)
	.align		4
.L_45:
        /*055c*/ 	.word	index@(.nv.constant0._ZN7cutlass13device_kernelINS_4gemm6kernel13GemmUniversalIN4cute5tupleIJiiiiEEENS1_10collective13CollectiveMmaINS1_34MainloopSm90TmaGmmaWarpSpecializedILi4ENS5_IJNS4_1CILi1EEESB_SB_EEENS1_35KernelTmaWarpSpecializedCooperativeEEENS5_IJNSA_ILi256EEENSA_ILi64EEESG_EEENS_10bfloat16_tENS5_IJlSB_lEEESI_SJ_NS4_8TiledMMAINS4_8MMA_AtomIJNS4_4SM904GMMA27MMA_64x64x16_F32BF16BF16_SSILNSN_5MajorE0ELSP_0ELNSN_7ScaleInE1ELSQ_1EEEEEENS4_6LayoutINS5_IJNSA_ILi2EEESB_SB_EEENS5_IJSB_NSA_ILi0EEESW_EEEEENS5_IJNS4_10UnderscoreESZ_SZ_EEEEENS4_13SM90_TMA_LOADENS4_14ComposedLayoutINS4_7SwizzleILi3ELi4ELi3EEENS4_18smem_ptr_flag_bitsILi16EEENST_INS5_IJNSA_ILi8EEESG_EEENS5_IJSG_SB_EEEEEEEvNS4_8identityES12_S1C_vS1D_EENS_8epilogue10collective18CollectiveEpilogueINS1F_22Sm90TmaWarpSpecializedILi4ELi2ELi16ELb1ELb0EEEJSH_NS5_IJNSA_ILi128EEENSA_ILi32EEEEEESI_SJ_SI_SJ_NS1F_6fusion15FusionCallbacksIS1J_NS1N_23LinCombPerRowBiasEltActINS1F_6thread4ReLuESI_fSI_SI_fLi8ELNS_15FloatRoundStyleE2EEESH_S1M_JEEES12_NS13_INS14_ILi2ELi4ELi3EEES17_NST_INS5_IJS18_S1L_EEENS5_IJS1L_SB_EEEEEEENS4_17SM75_U32x4_LDSM_NENS4_14SM90_TMA_STOREES1Z_NS4_17SM90_U32x4_STSM_NENS4_9Copy_AtomIJS22_NS_6half_tEEEEvEEEvvEEEEvNT_6ParamsE)
        /*0560*/ 	.short	0x0210
        /*0562*/ 	.short	0x0770


	//----- nvinfo : EIATTR_SW_WAR
	.align		4
.L_46:
        /*0564*/ 	.byte	0x04, 0x36
        /*0566*/ 	.short	(.L_48 - .L_47)
.L_47:
        /*0568*/ 	.word	0x00000008
.L_48:


//--------------------- .nv.callgraph             --------------------------
	.section	.nv.callgraph,"",@"SHT_CUDA_CALLGRAPH"
	.align	4
	.sectionentsize	8
	.align		4
        /*0000*/ 	.word	0x00000000
	.align		4
        /*0004*/ 	.word	0xffffffff
	.align		4
        /*0008*/ 	.word	index@(_ZN7cutlass13device_kernelINS_4gemm6kernel13GemmUniversalIN4cute5tupleIJiiiiEEENS1_10collective13CollectiveMmaINS1_34MainloopSm90TmaGmmaWarpSpecializedILi4ENS5_IJNS4_1CILi1EEESB_SB_EEENS1_35KernelTmaWarpSpecializedCooperativeEEENS5_IJNSA_ILi256EEENSA_ILi64EEESG_EEENS_10bfloat16_tENS5_IJlSB_lEEESI_SJ_NS4_8TiledMMAINS4_8MMA_AtomIJNS4_4SM904GMMA27MMA_64x64x16_F32BF16BF16_SSILNSN_5MajorE0ELSP_0ELNSN_7ScaleInE1ELSQ_1EEEEEENS4_6LayoutINS5_IJNSA_ILi2EEESB_SB_EEENS5_IJSB_NSA_ILi0EEESW_EEEEENS5_IJNS4_10UnderscoreESZ_SZ_EEEEENS4_13SM90_TMA_LOADENS4_14ComposedLayoutINS4_7SwizzleILi3ELi4ELi3EEENS4_18smem_ptr_flag_bitsILi16EEENST_INS5_IJNSA_ILi8EEESG_EEENS5_IJSG_SB_EEEEEEEvNS4_8identityES12_S1C_vS1D_EENS_8epilogue10collective18CollectiveEpilogueINS1F_22Sm90TmaWarpSpecializedILi4ELi2ELi16ELb1ELb0EEEJSH_NS5_IJNSA_ILi128EEENSA_ILi32EEEEEESI_SJ_SI_SJ_NS1F_6fusion15FusionCallbacksIS1J_NS1N_23LinCombPerRowBiasEltActINS1F_6thread4ReLuESI_fSI_SI_fLi8ELNS_15FloatRoundStyleE2EEESH_S1M_JEEES12_NS13_INS14_ILi2ELi4ELi3EEES17_NST_INS5_IJS18_S1L_EEENS5_IJS1L_SB_EEEEEEENS4_17SM75_U32x4_LDSM_NENS4_14SM90_TMA_STOREES1Z_NS4_17SM90_U32x4_STSM_NENS4_9Copy_AtomIJS22_NS_6half_tEEEEvEEEvvEEEEvNT_6ParamsE)
	.align		4
        /*000c*/ 	.word	index@(__assertfail)
	.align		4
        /*0010*/ 	.word	0x00000000
	.align		4
        /*0014*/ 	.word	0xfffffffe
	.align		4
        /*0018*/ 	.word	0x00000000
	.align		4
        /*001c*/ 	.word	0xfffffffd
	.align		4
        /*0020*/ 	.word	0x00000000
	.align		4
        /*0024*/ 	.word	0xfffffffc


//--------------------- .nv.constant4             --------------------------
	.section	.nv.constant4,"a",@progbits
	.align	8
	.align		8
.nv.constant4:
        /*0000*/ 	.dword	__assertfail
	.align		8
        /*0008*/ 	.dword	__unnamed_1
	.align		8
        /*0010*/ 	.dword	__unnamed_2
	.align		8
        /*0018*/ 	.dword	_ZN39_INTERNAL_bf3b92f5_4_k_cu_bbf19dcf_29514cuda3std3__45__cpo5beginE
	.align		8
        /*0020*/ 	.dword	_ZN39_INTERNAL_bf3b92f5_4_k_cu_bbf19dcf_29514cuda3std3__45__cpo3endE
	.align		8
        /*0028*/ 	.dword	_ZN39_INTERNAL_bf3b92f5_4_k_cu_bbf19dcf_29514cuda3std3__45__cpo6cbeginE
	.align		8
        /*0030*/ 	.dword	_ZN39_INTERNAL_bf3b92f5_4_k_cu_bbf19dcf_29514cuda3std3__45__cpo4cendE
	.align		8
        /*0038*/ 	.dword	_ZN39_INTERNAL_bf3b92f5_4_k_cu_bbf19dcf_29514cuda3std3__441_GLOBAL__N__bf3b92f5_4_k_cu_bbf19dcf_29516ignoreE
	.align		8
        /*0040*/ 	.dword	_ZN39_INTERNAL_bf3b92f5_4_k_cu_bbf19dcf_29514cuda3std3__419piecewise_constructE
	.align		8
        /*0048*/ 	.dword	_ZN39_INTERNAL_bf3b92f5_4_k_cu_bbf19dcf_29514cuda3std3__48in_placeE
	.align		8
        /*0050*/ 	.dword	_ZN39_INTERNAL_bf3b92f5_4_k_cu_bbf19dcf_29514cuda3std6ranges3__45__cpo4swapE
	.align		8
        /*0058*/ 	.dword	_ZN39_INTERNAL_bf3b92f5_4_k_cu_bbf19dcf_29514cuda3std6ranges3__45__cpo9iter_moveE
	.align		8
        /*0060*/ 	.dword	_ZN39_INTERNAL_bf3b92f5_4_k_cu_bbf19dcf_29514cute7productE
	.align		8
        /*0068*/ 	.dword	_ZN39_INTERNAL_bf3b92f5_4_k_cu_bbf19dcf_29514cute1_E
	.align		8
        /*0070*/ 	.dword	$str$22
	.align		8
        /*0078*/ 	.dword	$str$23
	.align		8
        /*0080*/ 	.dword	$str$26
	.align		8
        /*0088*/ 	.dword	$str$27


//--------------------- .text._ZN7cutlass13device_kernelINS_4gemm6kernel13GemmUniversalIN4cute5tupleIJiiiiEEENS1_10collective13CollectiveMmaINS1_34MainloopSm90TmaGmmaWarpSpecializedILi4ENS5_IJNS4_1CILi1EEESB_SB_EEENS1_35KernelTmaWarpSpecializedCooperativeEEENS5_IJNSA_ILi256EEENSA_ILi64EEESG_EEENS_10bfloat16_tENS5_IJlSB_lEEESI_SJ_NS4_8TiledMMAINS4_8MMA_AtomIJNS4_4SM904GMMA27MMA_64x64x16_F32BF16BF16_SSILNSN_5MajorE0ELSP_0ELNSN_7ScaleInE1ELSQ_1EEEEEENS4_6LayoutINS5_IJNSA_ILi2EEESB_SB_EEENS5_IJSB_NSA_ILi0EEESW_EEEEENS5_IJNS4_10UnderscoreESZ_SZ_EEEEENS4_13SM90_TMA_LOADENS4_14ComposedLayoutINS4_7SwizzleILi3ELi4ELi3EEENS4_18smem_ptr_flag_bitsILi16EEENST_INS5_IJNSA_ILi8EEESG_EEENS5_IJSG_SB_EEEEEEEvNS4_8identityES12_S1C_vS1D_EENS_8epilogue10collective18CollectiveEpilogueINS1F_22Sm90TmaWarpSpecializedILi4ELi2ELi16ELb1ELb0EEEJSH_NS5_IJNSA_ILi128EEENSA_ILi32EEEEEESI_SJ_SI_SJ_NS1F_6fusion15FusionCallbacksIS1J_NS1N_23LinCombPerRowBiasEltActINS1F_6thread4ReLuESI_fSI_SI_fLi8ELNS_15FloatRoundStyleE2EEESH_S1M_JEEES12_NS13_INS14_ILi2ELi4ELi3EEES17_NST_INS5_IJS18_S1L_EEENS5_IJS1L_SB_EEEEEEENS4_17SM75_U32x4_LDSM_NENS4_14SM90_TMA_STOREES1Z_NS4_17SM90_U32x4_STSM_NENS4_9Copy_AtomIJS22_NS_6half_tEEEEvEEEvvEEEEvNT_6ParamsE --------------------------
	.section	.text._ZN7cutlass13device_kernelINS_4gemm6kernel13GemmUniversalIN4cute5tupleIJiiiiEEENS1_10collective13CollectiveMmaINS1_34MainloopSm90TmaGmmaWarpSpecializedILi4ENS5_IJNS4_1CILi1EEESB_SB_EEENS1_35KernelTmaWarpSpecializedCooperativeEEENS5_IJNSA_ILi256EEENSA_ILi64EEESG_EEENS_10bfloat16_tENS5_IJlSB_lEEESI_SJ_NS4_8TiledMMAINS4_8MMA_AtomIJNS4_4SM904GMMA27MMA_64x64x16_F32BF16BF16_SSILNSN_5MajorE0ELSP_0ELNSN_7ScaleInE1ELSQ_1EEEEEENS4_6LayoutINS5_IJNSA_ILi2EEESB_SB_EEENS5_IJSB_NSA_ILi0EEESW_EEEEENS5_IJNS4_10UnderscoreESZ_SZ_EEEEENS4_13SM90_TMA_LOADENS4_14ComposedLayoutINS4_7SwizzleILi3ELi4ELi3EEENS4_18smem_ptr_flag_bitsILi16EEENST_INS5_IJNSA_ILi8EEESG_EEENS5_IJSG_SB_EEEEEEEvNS4_8identityES12_S1C_vS1D_EENS_8epilogue10collective18CollectiveEpilogueINS1F_22Sm90TmaWarpSpecializedILi4ELi2ELi16ELb1ELb0EEEJSH_NS5_IJNSA_ILi128EEENSA_ILi32EEEEEESI_SJ_SI_SJ_NS1F_6fusion15FusionCallbacksIS1J_NS1N_23LinCombPerRowBiasEltActINS1F_6thread4ReLuESI_fSI_SI_fLi8ELNS_15FloatRoundStyleE2EEESH_S1M_JEEES12_NS13_INS14_ILi2ELi4ELi3EEES17_NST_INS5_IJS18_S1L_EEENS5_IJS1L_SB_EEEEEEENS4_17SM75_U32x4_LDSM_NENS4_14SM90_TMA_STOREES1Z_NS4_17SM90_U32x4_STSM_NENS4_9Copy_AtomIJS22_NS_6half_tEEEEvEEEvvEEEEvNT_6ParamsE,"ax",@progbits
	.align	128
.text._ZN7cutlass13device_kernelINS_4gemm6kernel13GemmUniversalIN4cute5tupleIJiiiiEEENS1_10collective13CollectiveMmaINS1_34MainloopSm90TmaGmmaWarpSpecializedILi4ENS5_IJNS4_1CILi1EEESB_SB_EEENS1_35KernelTmaWarpSpecializedCooperativeEEENS5_IJNSA_ILi256EEENSA_ILi64EEESG_EEENS_10bfloat16_tENS5_IJlSB_lEEESI_SJ_NS4_8TiledMMAINS4_8MMA_AtomIJNS4_4SM904GMMA27MMA_64x64x16_F32BF16BF16_SSILNSN_5MajorE0ELSP_0ELNSN_7ScaleInE1ELSQ_1EEEEEENS4_6LayoutINS5_IJNSA_ILi2EEESB_SB_EEENS5_IJSB_NSA_ILi0EEESW_EEEEENS5_IJNS4_10UnderscoreESZ_SZ_EEEEENS4_13SM90_TMA_LOADENS4_14ComposedLayoutINS4_7SwizzleILi3ELi4ELi3EEENS4_18smem_ptr_flag_bitsILi16EEENST_INS5_IJNSA_ILi8EEESG_EEENS5_IJSG_SB_EEEEEEEvNS4_8identityES12_S1C_vS1D_EENS_8epilogue10collective18CollectiveEpilogueINS1F_22Sm90TmaWarpSpecializedILi4ELi2ELi16ELb1ELb0EEEJSH_NS5_IJNSA_ILi128EEENSA_ILi32EEEEEESI_SJ_SI_SJ_NS1F_6fusion15FusionCallbacksIS1J_NS1N_23LinCombPerRowBiasEltActINS1F_6thread4ReLuESI_fSI_SI_fLi8ELNS_15FloatRoundStyleE2EEESH_S1M_JEEES12_NS13_INS14_ILi2ELi4ELi3EEES17_NST_INS5_IJS18_S1L_EEENS5_IJS1L_SB_EEEEEEENS4_17SM75_U32x4_LDSM_NENS4_14SM90_TMA_STOREES1Z_NS4_17SM90_U32x4_STSM_NENS4_9Copy_AtomIJS22_NS_6half_tEEEEvEEEvvEEEEvNT_6ParamsE:
        .type           _ZN7cutlass13device_kernelINS_4gemm6kernel13GemmUniversalIN4cute5tupleIJiiiiEEENS1_10collective13CollectiveMmaINS1_34MainloopSm90TmaGmmaWarpSpecializedILi4ENS5_IJNS4_1CILi1EEESB_SB_EEENS1_35KernelTmaWarpSpecializedCooperativeEEENS5_IJNSA_ILi256EEENSA_ILi64EEESG_EEENS_10bfloat16_tENS5_IJlSB_lEEESI_SJ_NS4_8TiledMMAINS4_8MMA_AtomIJNS4_4SM904GMMA27MMA_64x64x16_F32BF16BF16_SSILNSN_5MajorE0ELSP_0ELNSN_7ScaleInE1ELSQ_1EEEEEENS4_6LayoutINS5_IJNSA_ILi2EEESB_SB_EEENS5_IJSB_NSA_ILi0EEESW_EEEEENS5_IJNS4_10UnderscoreESZ_SZ_EEEEENS4_13SM90_TMA_LOADENS4_14ComposedLayoutINS4_7SwizzleILi3ELi4ELi3EEENS4_18smem_ptr_flag_bitsILi16EEENST_INS5_IJNSA_ILi8EEESG_EEENS5_IJSG_SB_EEEEEEEvNS4_8identityES12_S1C_vS1D_EENS_8epilogue10collective18CollectiveEpilogueINS1F_22Sm90TmaWarpSpecializedILi4ELi2ELi16ELb1ELb0EEEJSH_NS5_IJNSA_ILi128EEENSA_ILi32EEEEEESI_SJ_SI_SJ_NS1F_6fusion15FusionCallbacksIS1J_NS1N_23LinCombPerRowBiasEltActINS1F_6thread4ReLuESI_fSI_SI_fLi8ELNS_15FloatRoundStyleE2EEESH_S1M_JEEES12_NS13_INS14_ILi2ELi4ELi3EEES17_NST_INS5_IJS18_S1L_EEENS5_IJS1L_SB_EEEEEEENS4_17SM75_U32x4_LDSM_NENS4_14SM90_TMA_STOREES1Z_NS4_17SM90_U32x4_STSM_NENS4_9Copy_AtomIJS22_NS_6half_tEEEEvEEEvvEEEEvNT_6ParamsE,@function
        .size           _ZN7cutlass13device_kernelINS_4gemm6kernel13GemmUniversalIN4cute5tupleIJiiiiEEENS1_10collective13CollectiveMmaINS1_34MainloopSm90TmaGmmaWarpSpecializedILi4ENS5_IJNS4_1CILi1EEESB_SB_EEENS1_35KernelTmaWarpSpecializedCooperativeEEENS5_IJNSA_ILi256EEENSA_ILi64EEESG_EEENS_10bfloat16_tENS5_IJlSB_lEEESI_SJ_NS4_8TiledMMAINS4_8MMA_AtomIJNS4_4SM904GMMA27MMA_64x64x16_F32BF16BF16_SSILNSN_5MajorE0ELSP_0ELNSN_7ScaleInE1ELSQ_1EEEEEENS4_6LayoutINS5_IJNSA_ILi2EEESB_SB_EEENS5_IJSB_NSA_ILi0EEESW_EEEEENS5_IJNS4_10UnderscoreESZ_SZ_EEEEENS4_13SM90_TMA_LOADENS4_14ComposedLayoutINS4_7SwizzleILi3ELi4ELi3EEENS4_18smem_ptr_flag_bitsILi16EEENST_INS5_IJNSA_ILi8EEESG_EEENS5_IJSG_SB_EEEEEEEvNS4_8identityES12_S1C_vS1D_EENS_8epilogue10collective18CollectiveEpilogueINS1F_22Sm90TmaWarpSpecializedILi4ELi2ELi16ELb1ELb0EEEJSH_NS5_IJNSA_ILi128EEENSA_ILi32EEEEEESI_SJ_SI_SJ_NS1F_6fusion15FusionCallbacksIS1J_NS1N_23LinCombPerRowBiasEltActINS1F_6thread4ReLuESI_fSI_SI_fLi8ELNS_15FloatRoundStyleE2EEESH_S1M_JEEES12_NS13_INS14_ILi2ELi4ELi3EEES17_NST_INS5_IJS18_S1L_EEENS5_IJS1L_SB_EEEEEEENS4_17SM75_U32x4_LDSM_NENS4_14SM90_TMA_STOREES1Z_NS4_17SM90_U32x4_STSM_NENS4_9Copy_AtomIJS22_NS_6half_tEEEEvEEEvvEEEEvNT_6ParamsE,(.L_x_189 - _ZN7cutlass13device_kernelINS_4gemm6kernel13GemmUniversalIN4cute5tupleIJiiiiEEENS1_10collective13CollectiveMmaINS1_34MainloopSm90TmaGmmaWarpSpecializedILi4ENS5_IJNS4_1CILi1EEESB_SB_EEENS1_35KernelTmaWarpSpecializedCooperativeEEENS5_IJNSA_ILi256EEENSA_ILi64EEESG_EEENS_10bfloat16_tENS5_IJlSB_lEEESI_SJ_NS4_8TiledMMAINS4_8MMA_AtomIJNS4_4SM904GMMA27MMA_64x64x16_F32BF16BF16_SSILNSN_5MajorE0ELSP_0ELNSN_7ScaleInE1ELSQ_1EEEEEENS4_6LayoutINS5_IJNSA_ILi2EEESB_SB_EEENS5_IJSB_NSA_ILi0EEESW_EEEEENS5_IJNS4_10UnderscoreESZ_SZ_EEEEENS4_13SM90_TMA_LOADENS4_14ComposedLayoutINS4_7SwizzleILi3ELi4ELi3EEENS4_18smem_ptr_flag_bitsILi16EEENST_INS5_IJNSA_ILi8EEESG_EEENS5_IJSG_SB_EEEEEEEvNS4_8identityES12_S1C_vS1D_EENS_8epilogue10collective18CollectiveEpilogueINS1F_22Sm90TmaWarpSpecializedILi4ELi2ELi16ELb1ELb0EEEJSH_NS5_IJNSA_ILi128EEENSA_ILi32EEEEEESI_SJ_SI_SJ_NS1F_6fusion15FusionCallbacksIS1J_NS1N_23LinCombPerRowBiasEltActINS1F_6thread4ReLuESI_fSI_SI_fLi8ELNS_15FloatRoundStyleE2EEESH_S1M_JEEES12_NS13_INS14_ILi2ELi4ELi3EEES17_NST_INS5_IJS18_S1L_EEENS5_IJS1L_SB_EEEEEEENS4_17SM75_U32x4_LDSM_NENS4_14SM90_TMA_STOREES1Z_NS4_17SM90_U32x4_STSM_NENS4_9Copy_AtomIJS22_NS_6half_tEEEEvEEEvvEEEEvNT_6ParamsE)
        .other          _ZN7cutlass13device_kernelINS_4gemm6kernel13GemmUniversalIN4cute5tupleIJiiiiEEENS1_10collective13CollectiveMmaINS1_34MainloopSm90TmaGmmaWarpSpecializedILi4ENS5_IJNS4_1CILi1EEESB_SB_EEENS1_35KernelTmaWarpSpecializedCooperativeEEENS5_IJNSA_ILi256EEENSA_ILi64EEESG_EEENS_10bfloat16_tENS5_IJlSB_lEEESI_SJ_NS4_8TiledMMAINS4_8MMA_AtomIJNS4_4SM904GMMA27MMA_64x64x16_F32BF16BF16_SSILNSN_5MajorE0ELSP_0ELNSN_7ScaleInE1ELSQ_1EEEEEENS4_6LayoutINS5_IJNSA_ILi2EEESB_SB_EEENS5_IJSB_NSA_ILi0EEESW_EEEEENS5_IJNS4_10UnderscoreESZ_SZ_EEEEENS4_13SM90_TMA_LOADENS4_14ComposedLayoutINS4_7SwizzleILi3ELi4ELi3EEENS4_18smem_ptr_flag_bitsILi16EEENST_INS5_IJNSA_ILi8EEESG_EEENS5_IJSG_SB_EEEEEEEvNS4_8identityES12_S1C_vS1D_EENS_8epilogue10collective18CollectiveEpilogueINS1F_22Sm90TmaWarpSpecializedILi4ELi2ELi16ELb1ELb0EEEJSH_NS5_IJNSA_ILi128EEENSA_ILi32EEEEEESI_SJ_SI_SJ_NS1F_6fusion15FusionCallbacksIS1J_NS1N_23LinCombPerRowBiasEltActINS1F_6thread4ReLuESI_fSI_SI_fLi8ELNS_15FloatRoundStyleE2EEESH_S1M_JEEES12_NS13_INS14_ILi2ELi4ELi3EEES17_NST_INS5_IJS18_S1L_EEENS5_IJS1L_SB_EEEEEEENS4_17SM75_U32x4_LDSM_NENS4_14SM90_TMA_STOREES1Z_NS4_17SM90_U32x4_STSM_NENS4_9Copy_AtomIJS22_NS_6half_tEEEEvEEEvvEEEEvNT_6ParamsE,@"STO_CUDA_ENTRY STV_DEFAULT"
_ZN7cutlass13device_kernelINS_4gemm6kernel13GemmUniversalIN4cute5tupleIJiiiiEEENS1_10collective13CollectiveMmaINS1_34MainloopSm90TmaGmmaWarpSpecializedILi4ENS5_IJNS4_1CILi1EEESB_SB_EEENS1_35KernelTmaWarpSpecializedCooperativeEEENS5_IJNSA_ILi256EEENSA_ILi64EEESG_EEENS_10bfloat16_tENS5_IJlSB_lEEESI_SJ_NS4_8TiledMMAINS4_8MMA_AtomIJNS4_4SM904GMMA27MMA_64x64x16_F32BF16BF16_SSILNSN_5MajorE0ELSP_0ELNSN_7ScaleInE1ELSQ_1EEEEEENS4_6LayoutINS5_IJNSA_ILi2EEESB_SB_EEENS5_IJSB_NSA_ILi0EEESW_EEEEENS5_IJNS4_10UnderscoreESZ_SZ_EEEEENS4_13SM90_TMA_LOADENS4_14ComposedLayoutINS4_7SwizzleILi3ELi4ELi3EEENS4_18smem_ptr_flag_bitsILi16EEENST_INS5_IJNSA_ILi8EEESG_EEENS5_IJSG_SB_EEEEEEEvNS4_8identityES12_S1C_vS1D_EENS_8epilogue10collective18CollectiveEpilogueINS1F_22Sm90TmaWarpSpecializedILi4ELi2ELi16ELb1ELb0EEEJSH_NS5_IJNSA_ILi128EEENSA_ILi32EEEEEESI_SJ_SI_SJ_NS1F_6fusion15FusionCallbacksIS1J_NS1N_23LinCombPerRowBiasEltActINS1F_6thread4ReLuESI_fSI_SI_fLi8ELNS_15FloatRoundStyleE2EEESH_S1M_JEEES12_NS13_INS14_ILi2ELi4ELi3EEES17_NST_INS5_IJS18_S1L_EEENS5_IJS1L_SB_EEEEEEENS4_17SM75_U32x4_LDSM_NENS4_14SM90_TMA_STOREES1Z_NS4_17SM90_U32x4_STSM_NENS4_9Copy_AtomIJS22_NS_6half_tEEEEvEEEvvEEEEvNT_6ParamsE:
[----:B------:R-:W1:Y:S01]  /*0000*/  LDC R1, c[0x0][0x28] ;  /* 0x00000a00ff017b82 */ /* 0x000e620000000800 */
[----:B------:R-:W2:Y:S07]  /*0010*/  S2R R18, SR_TID.X ;  /* 0x0000000000127919 */ /* 0x000eae0000002100 */
[----:B------:R-:W3:Y:S01]  /*0020*/  LDC.64 R4, c[0x0][0x588] ;  /* 0x00016200ff047b82 */ /* 0x000ee20000000a00 */
[----:B------:R-:W-:Y:S01]  /*0030*/  ELECT P0, URZ, PT ;  /* 0x00000000003f782f */ /* 0x000fe20003800000 */
[----:B------:R-:W-:Y:S01]  /*0040*/  BSSY B0, `(.L_x_0) ;  /* 0x0000016000007945 */ /* 0x000fe20003800000 */
[----:B--2---:R-:W-:-:S02]  /*0050*/  SHF.R.U32.HI R6, RZ, 0x5, R18 ;  /* 0x00000005ff067819 */ /* 0x004fc40000011612 */
[----:B------:R-:W-:-:S03]  /*0060*/  SHF.R.U32.HI R2, RZ, 0x7, R18 ;  /* 0x00000007ff027819 */ /* 0x000fc60000011612 */
[----:B------:R-:W2:Y:S04]  /*0070*/  SHFL.IDX PT, R0, R6, RZ, 0x1f ;  /* 0x00001fff06007589 */ /* 0x000ea800000e0000 */
[----:B------:R4:W1:Y:S01]  /*0080*/  SHFL.IDX PT, R10, R2, RZ, 0x1f ;  /* 0x00001fff020a7589 */ /* 0x00086200000e0000 */
[----:B--2---:R-:W-:Y:S02]  /*0090*/  ISETP.NE.OR P0, PT, R0, RZ, !P0 ;  /* 0x000000ff0000720c */ /* 0x004fe40004705670 */
[----:B------:R-:W-:-:S11]  /*00a0*/  SHF.R.S32.HI R3, RZ, 0x1f, R0 ;  /* 0x0000001fff037819 */ /* 0x000fd60000011400 */
[----:B-1-34-:R-:W-:Y:S05]  /*00b0*/  @P0 BRA `(.L_x_1) ;  /* 0x0000000000380947 */ /* 0x01afea0003800000 */
[----:B------:R-:W-:Y:S02]  /*00c0*/  ULDC.64 UR4, c[0x0][0x198] ;  /* 0x0000660000047ab9 */ /* 0x000fe40000000a00 */
[----:B------:R-:W-:Y:S02]  /*00d0*/  UIADD3 UR6, UP0, UR4, 0xf0, URZ ;  /* 0x000000f004067890 */ /* 0x000fe4000ff1e03f */
[----:B------:R-:W-:Y:S02]  /*00e0*/  UIADD3 UR8, UP1, UR4, 0x1f0, URZ ;  /* 0x000001f004087890 */ /* 0x000fe4000ff3e03f */
[----:B------:R-:W-:Y:S02]  /*00f0*/  UIADD3 UR10, UP2, UR4, 0x3f0, URZ ;  /* 0x000003f0040a7890 */ /* 0x000fe4000ff5e03f */
[----:B------:R-:W-:Y:S02]  /*0100*/  UIADD3 UR4, UP3, UR4, 0x4f0, URZ ;  /* 0x000004f004047890 */ /* 0x000fe4000ff7e03f */
[----:B------:R-:W-:-:S02]  /*0110*/  UIADD3.X UR7, URZ, UR5, URZ, UP0, !UPT ;  /* 0x000000053f077290 */ /* 0x000fc400087fe43f */
[----:B------:R-:W-:Y:S02]  /*0120*/  UIADD3.X UR9, URZ, UR5, URZ, UP1, !UPT ;  /* 0x000000053f097290 */ /* 0x000fe40008ffe43f */
[----:B------:R-:W-:Y:S02]  /*0130*/  UIADD3.X UR11, URZ, UR5, URZ, UP2, !UPT ;  /* 0x000000053f0b7290 */ /* 0x000fe400097fe43f */
[----:B------:R-:W-:-:S03]  /*0140*/  UIADD3.X UR5, URZ, UR5, URZ, UP3, !UPT ;  /* 0x000000053f057290 */ /* 0x000fc60009ffe43f */
[----:B------:R1:W-:Y:S02]  /*0150*/  UTMACCTL.PF [UR6] ;  /* 0x00000000060079b9 */ /* 0x0003e40008040000 */
[----:B------:R1:W-:Y:S02]  /*0160*/  UTMACCTL.PF [UR8] ;  /* 0x00000000080079b9 */ /* 0x0003e40008040000 */
[----:B------:R1:W-:Y:S02]  /*0170*/  UTMACCTL.PF [UR10] ;  /* 0x000000000a0079b9 */ /* 0x0003e40008040000 */
[----:B------:R1:W-:Y:S02]  /*0180*/  UTMACCTL.PF [UR4] ;  /* 0x00000000040079b9 */ /* 0x0003e40008040000 */
[----:B-1----:R-:W-:Y:S01]  /*0190*/  NOP ;  /* 0x0000000000007918 */ /* 0x002fe20000000000 */
.L_x_1:
[----:B------:R-:W-:Y:S05]  /*01a0*/  BSYNC B0 ;  /* 0x0000000000007941 */ /* 0x000fea0003800000 */
.L_x_0:
[----:B------:R-:W-:Y:S01]  /*01b0*/  ULDC.64 UR4, c[0x0][0x590] ;  /* 0x0001640000047ab9 */ /* 0x000fe20000000a00 */
[----:B------:R-:W-:Y:S01]  /*01c0*/  LEA.HI R3, R3, R0, RZ, 0x2 ;  /* 0x0000000003037211 */ /* 0x000fe200078f10ff */
[----:B------:R-:W-:Y:S01]  /*01d0*/  ULDC.64 UR40, c[0x0][0x208] ;  /* 0x0000820000287ab9 */ /* 0x000fe20000000a00 */
[----:B------:R-:W-:Y:S01]  /*01e0*/  ISETP.NE.U32.AND P2, PT, RZ, UR4, PT ;  /* 0x00000004ff007c0c */ /* 0x000fe2000bf45070 */
[----:B------:R-:W-:Y:S01]  /*01f0*/  IMAD.MOV.U32 R2, RZ, RZ, R4 ;  /* 0x000000ffff027224 */ /* 0x000fe200078e0004 */
[----:B------:R-:W-:Y:S02]  /*0200*/  LOP3.LUT R3, R3, 0xfffffffc, RZ, 0xc0, !PT ;  /* 0xfffffffc03037812 */ /* 0x000fe400078ec0ff */
[----:B------:R-:W-:Y:S02]  /*0210*/  ISETP.NE.AND.EX P3, PT, RZ, UR5, PT, P2 ;  /* 0x00000005ff007c0c */ /* 0x000fe4000bf65320 */
[----:B------:R-:W-:Y:S01]  /*0220*/  PRMT R7, RZ, 0x7610, R7 ;  /* 0x00007610ff077816 */ /* 0x000fe20000000007 */
[----:B------:R-:W-:-:S02]  /*0230*/  IMAD.IADD R0, R0, 0x1, -R3 ;  /* 0x0000000100007824 */ /* 0x000fc400078e0a03 */
[----:B------:R-:W-:-:S08]  /*0240*/  IMAD.MOV.U32 R3, RZ, RZ, R5 ;  /* 0x000000ffff037224 */ /* 0x000fd000078e0005 */
[----:B------:R-:W-:Y:S05]  /*0250*/  @P3 BRA `(.L_x_2) ;  /* 0x0000000000303947 */ /* 0x000fea0003800000 */
[----:B------:R-:W-:Y:S02]  /*0260*/  ULDC.64 UR6, c[0x0][0x588] ;  /* 0x0001620000067ab9 */ /* 0x000fe40000000a00 */
[----:B------:R-:W-:-:S04]  /*0270*/  ISETP.NE.U32.AND P0, PT, RZ, UR6, PT ;  /* 0x00000006ff007c0c */ /* 0x000fc8000bf05070 */
[----:B------:R-:W-:-:S13]  /*0280*/  ISETP.NE.AND.EX P0, PT, RZ, UR7, PT, P0 ;  /* 0x00000007ff007c0c */ /* 0x000fda000bf05300 */
[----:B------:R-:W-:Y:S05]  /*0290*/  @!P0 BRA `(.L_x_3) ;  /* 0x0000000000108947 */ /* 0x000fea0003800000 */
[----:B------:R-:W2:Y:S02]  /*02a0*/  LDG.E R7, desc[UR40][R2.64] ;  /* 0x0000002802077981 */ /* 0x000ea4000c1e1900 */
[----:B--2---:R-:W-:Y:S01]  /*02b0*/  FSETP.NEU.AND P1, PT, R7, RZ, PT ;  /* 0x000000ff0700720b */ /* 0x004fe20003f2d000 */
[----:B------:R-:W-:Y:S01]  /*02c0*/  IMAD.MOV.U32 R7, RZ, RZ, 0x1 ;  /* 0x00000001ff077424 */ /* 0x000fe200078e00ff */
[----:B------:R-:W-:Y:S11]  /*02d0*/  BRA `(.L_x_2) ;  /* 0x0000000000107947 */ /* 0x000ff60003800000 */
.L_x_3:
[----:B------:R-:W-:Y:S01]  /*02e0*/  ULDC UR6, c[0x0][0x580] ;  /* 0x0001600000067ab9 */ /* 0x000fe20000000800 */
[----:B------:R-:W-:Y:S01]  /*02f0*/  IMAD.MOV.U32 R7, RZ, RZ, 0x1 ;  /* 0x00000001ff077424 */ /* 0x000fe200078e00ff */
[----:B------:R-:W-:Y:S02]  /*0300*/  FSETP.NEU.AND P1, PT, RZ, UR6, PT ;  /* 0x00000006ff007c0b */ /* 0x000fe4000bf2d000 */
[----:B------:R-:W-:-:S11]  /*0310*/  CS2R R2, SRZ ;  /* 0x0000000000027805 */ /* 0x000fd6000001ff00 */
.L_x_2:
[----:B------:R-:W-:Y:S02]  /*0320*/  ISETP.NE.U32.AND P4, PT, R2, RZ, PT ;  /* 0x000000ff0200720c */ /* 0x000fe40003f85070 */
[----:B------:R-:W-:Y:S02]  /*0330*/  ISETP.NE.AND.EX P5, PT, RZ, UR5, PT, P2 ;  /* 0x00000005ff007c0c */ /* 0x000fe4000bfa5320 */
[----:B------:R-:W-:Y:S02]  /*0340*/  ISETP.NE.AND.EX P2, PT, R3, RZ, PT, P4 ;  /* 0x000000ff0300720c */ /* 0x000fe40003f45340 */
[----:B------:R-:W-:-:S11]  /*0350*/  PLOP3.LUT P0, PT, PT, PT, PT, 0x8, 0x0 ;  /* 0x000000000000781c */ /* 0x000fd60003f0e170 */
[----:B------:R-:W-:Y:S05]  /*0360*/  @P2 BRA P5, `(.L_x_4) ;  /* 0x0000000000342947 */ /* 0x000fea0002800000 */
[----:B------:R-:W-:-:S04]  /*0370*/  ISETP.NE.U32.AND P0, PT, RZ, UR4, PT ;  /* 0x00000004ff007c0c */ /* 0x000fc8000bf05070 */
[----:B------:R-:W-:-:S13]  /*0380*/  ISETP.NE.AND.EX P0, PT, RZ, UR5, PT, P0 ;  /* 0x00000005ff007c0c */ /* 0x000fda000bf05300 */
[----:B------:R-:W-:Y:S05]  /*0390*/  @!P0 BRA `(.L_x_5) ;  /* 0x0000000000248947 */ /* 0x000fea0003800000 */
[----:B------:R-:W-:Y:S02]  /*03a0*/  PRMT R7, R7, 0x9910, RZ ;  /* 0x0000991007077816 */ /* 0x000fe400000000ff */
[----:B------:R-:W-:Y:S02]  /*03b0*/  ISETP.NE.U32.AND P0, PT, R2, RZ, PT ;  /* 0x000000ff0200720c */ /* 0x000fe40003f05070 */
[----:B------:R-:W-:Y:S02]  /*03c0*/  ISETP.NE.AND P2, PT, R7, RZ, PT ;  /* 0x000000ff0700720c */ /* 0x000fe40003f45270 */
[----:B------:R-:W-:Y:S02]  /*03d0*/  ISETP.NE.AND.EX P0, PT, R3, RZ, PT, P0 ;  /* 0x000000ff0300720c */ /* 0x000fe40003f05300 */
[----:B------:R-:W-:-:S09]  /*03e0*/  SEL R2, RZ, 0xffffffff, P1 ;  /* 0xffffffffff027807 */ /* 0x000fd20000800000 */
[----:B------:R-:W-:-:S04]  /*03f0*/  @!P2 SEL R2, RZ, 0xffffffff, P0 ;  /* 0xffffffffff02a807 */ /* 0x000fc80000000000 */
[----:B------:R-:W-:-:S04]  /*0400*/  LOP3.LUT R2, R2, 0x1, RZ, 0xc0, !PT ;  /* 0x0000000102027812 */ /* 0x000fc800078ec0ff */
[----:B------:R-:W-:Y:S01]  /*0410*/  ISETP.EQ.U32.AND P0, PT, R2, 0x1, PT ;  /* 0x000000010200780c */ /* 0x000fe20003f02070 */
[----:B------:R-:W-:-:S12]  /*0420*/  BRA `(.L_x_4) ;  /* 0x0000000000047947 */ /* 0x000fd80003800000 */
.L_x_5:
[----:B------:R-:W-:-:S13]  /*0430*/  PLOP3.LUT P0, PT, P1, PT, PT, 0x8, 0x0 ;  /* 0x000000000000781c */ /* 0x000fda0000f0e170 */
.L_x_4:
[----:B------:R-:W1:Y:S02]  /*0440*/  SHFL.IDX PT, R2, R6, RZ, 0x1f ;  /* 0x00001fff06027589 */ /* 0x000e6400000e0000 */
[----:B-1----:R-:W-:-:S13]  /*0450*/  ISETP.NE.AND P1, PT, R2, RZ, PT ;  /* 0x000000ff0200720c */ /* 0x002fda0003f25270 */
[----:B------:R-:W-:Y:S05]  /*0460*/  @P1 BRA `(.L_x_6) ;  /* 0x0000000000581947 */ /* 0x000fea0003800000 */
[----:B------:R-:W1:Y:S01]  /*0470*/  S2UR UR8, SR_CgaCtaId ;  /* 0x00000000000879c3 */ /* 0x000e620000008800 */
[----:B------:R-:W-:Y:S01]  /*0480*/  UMOV UR4, 0x400 ;  /* 0x0000040000047882 */ /* 0x000fe20000000000 */
[----:B------:R-:W-:Y:S01]  /*0490*/  UMOV UR5, 0x1 ;  /* 0x0000000100057882 */ /* 0x000fe20000000000 */
[----:B------:R-:W-:Y:S01]  /*04a0*/  UMOV UR6, 0x100 ;  /* 0x0000010000067882 */ /* 0x000fe20000000000 */
[----:B------:R-:W-:Y:S01]  /*04b0*/  ELECT P1, URZ, PT ;  /* 0x00000000003f782f */ /* 0x000fe20003820000 */
[----:B------:R-:W-:-:S04]  /*04c0*/  UIADD3 UR6, -UR6, 0x100000, URZ ;  /* 0x0010000006067890 */ /* 0x000fc8000fffe13f */
[----:B------:R-:W-:Y:S02]  /*04d0*/  USHF.L.U32 UR7, UR6, 0xb, URZ ;  /* 0x0000000b06077899 */ /* 0x000fe4000800063f */
[----:B------:R-:W-:Y:S02]  /*04e0*/  USHF.L.U32 UR6, UR6, 0x1, URZ ;  /* 0x0000000106067899 */ /* 0x000fe4000800063f */
[----:B-1----:R-:W-:Y:S02]  /*04f0*/  ULEA UR8, UR8, UR4, 0x18 ;  /* 0x0000000408087291 */ /* 0x002fe4000f8ec03f */
[----:B------:R-:W-:-:S04]  /*0500*/  UIADD3 UR4, -UR5, 0x100000, URZ ;  /* 0x0010000005047890 */ /* 0x000fc8000fffe13f */
[----:B------:R-:W-:Y:S02]  /*0510*/  USHF.L.U32 UR5, UR4, 0xb, URZ ;  /* 0x0000000b04057899 */ /* 0x000fe4000800063f */
[----:B------:R-:W-:Y:S01]  /*0520*/  USHF.L.U32 UR4, UR4, 0x1, URZ ;  /* 0x0000000104047899 */ /* 0x000fe2000800063f */
[----:B------:R-:W1:Y:S11]  /*0530*/  FENCE.VIEW.ASYNC.S ;  /* 0x00000000000073c6 */ /* 0x000e760000000000 */
[----:B-1----:R1:W2:Y:S01]  /*0540*/  SYNCS.EXCH.64 URZ, [UR8], UR4 ;  /* 0x00000004083f75b2 */ /* 0x0022a20008000100 */
[----:B------:R1:W3:Y:S01]  /*0550*/  SYNCS.EXCH.64 URZ, [UR8+0x20], UR6 ;  /* 0x00002006083f75b2 */ /* 0x0002e20008000100 */
[----:B------:R1:W4:Y:S01]  /*0560*/  SYNCS.EXCH.64 URZ, [UR8+0x8], UR4 ;  /* 0x00000804083f75b2 */ /* 0x0003220008000100 */
[----:B------:R1:W1:Y:S01]  /*0570*/  SYNCS.EXCH.64 URZ, [UR8+0x28], UR6 ;  /* 0x00002806083f75b2 */ /* 0x0002620008000100 */
[----:B------:R1:W1:Y:S01]  /*0580*/  SYNCS.EXCH.64 URZ, [UR8+0x10], UR4 ;  /* 0x00001004083f75b2 */ /* 0x0002620008000100 */
[----:B------:R1:W1:Y:S01]  /*0590*/  SYNCS.EXCH.64 URZ, [UR8+0x30], UR6 ;  /* 0x00003006083f75b2 */ /* 0x0002620008000100 */
[----:B------:R1:W1:Y:S01]  /*05a0*/  SYNCS.EXCH.64 URZ, [UR8+0x18], UR4 ;  /* 0x00001804083f75b2 */ /* 0x0002620008000100 */
[----:B------:R1:W1:Y:S01]  /*05b0*/  SYNCS.EXCH.64 URZ, [UR8+0x38], UR6 ;  /* 0x00003806083f75b2 */ /* 0x0002620008000100 */
[----:B------:R-:W-:Y:S01]  /*05c0*/  NOP ;  /* 0x0000000000007918 */ /* 0x000fe20000000000 */
.L_x_6:
[----:B------:R-:W5:Y:S01]  /*05d0*/  SHFL.IDX PT, R3, R6, RZ, 0x1f ;  /* 0x00001fff06037589 */ /* 0x000f6200000e0000 */
[----:B------:R-:W1:Y:S01]  /*05e0*/  LDC R2, c[0x0][0x904] ;  /* 0x00024100ff027b82 */ /* 0x000e620000000800 */
[----:B------:R-:W-:Y:S01]  /*05f0*/  NOP ;  /* 0x0000000000007918 */ /* 0x000fe20000000000 */
[----:B-----5:R-:W-:-:S13]  /*0600*/  ISETP.NE.AND P1, PT, R3, RZ, PT ;  /* 0x000000ff0300720c */ /* 0x020fda0003f25270 */
[----:B------:R-:W-:Y:S05]  /*0610*/  @P1 BRA `(.L_x_7) ;  /* 0x0000000000581947 */ /* 0x000fea0003800000 */
[----:B-1----:R-:W1:Y:S01]  /*0620*/  S2UR UR5, SR_CgaCtaId ;  /* 0x00000000000579c3 */ /* 0x002e620000008800 */
[----:B------:R-:W-:Y:S01]  /*0630*/  UMOV UR4, 0x400 ;  /* 0x0000040000047882 */ /* 0x000fe20000000000 */
[----:B------:R-:W-:Y:S01]  /*0640*/  UMOV UR6, 0x20 ;  /* 0x0000002000067882 */ /* 0x000fe20000000000 */
[----:B------:R-:W-:Y:S01]  /*0650*/  UMOV UR7, 0x100 ;  /* 0x0000010000077882 */ /* 0x000fe20000000000 */
[----:B------:R-:W-:Y:S01]  /*0660*/  ELECT P1, URZ, PT ;  /* 0x00000000003f782f */ /* 0x000fe20003820000 */
[----:B-1----:R-:W-:Y:S02]  /*0670*/  ULEA UR8, UR5, UR4, 0x18 ;  /* 0x0000000405087291 */ /* 0x002fe4000f8ec03f */
[----:B------:R-:W-:-:S04]  /*0680*/  UIADD3 UR4, -UR6, 0x100000, URZ ;  /* 0x0010000006047890 */ /* 0x000fc8000fffe13f */
[----:B------:R-:W-:Y:S02]  /*0690*/  USHF.L.U32 UR5, UR4, 0xb, URZ ;  /* 0x0000000b04057899 */ /* 0x000fe4000800063f */
[----:B------:R-:W-:Y:S02]  /*06a0*/  USHF.L.U32 UR4, UR4, 0x1, URZ ;  /* 0x0000000104047899 */ /* 0x000fe4000800063f */
[----:B------:R-:W-:-:S04]  /*06b0*/  UIADD3 UR6, -UR7, 0x100000, URZ ;  /* 0x0010000007067890 */ /* 0x000fc8000fffe13f */
[----:B------:R-:W-:Y:S02]  /*06c0*/  USHF.L.U32 UR7, UR6, 0xb, URZ ;  /* 0x0000000b06077899 */ /* 0x000fe4000800063f */
[----:B------:R-:W-:Y:S01]  /*06d0*/  USHF.L.U32 UR6, UR6, 0x1, URZ ;  /* 0x0000000106067899 */ /* 0x000fe2000800063f */
[----:B------:R-:W1:Y:S03]  /*06e0*/  FENCE.VIEW.ASYNC.S ;  /* 0x00000000000073c6 */ /* 0x000e660000000000 */
[----:B-1----:R1:W1:Y:S08]  /*06f0*/  SYNCS.EXCH.64 URZ, [UR8+0x40], UR4 ;  /* 0x00004004083f75b2 */ /* 0x0022700008000100 */
[----:B------:R1:W1:Y:S01]  /*0700*/  SYNCS.EXCH.64 URZ, [UR8+0x60], UR6 ;  /* 0x00006006083f75b2 */ /* 0x0002620008000100 */
[----:B------:R1:W1:Y:S01]  /*0710*/  SYNCS.EXCH.64 URZ, [UR8+0x48], UR4 ;  /* 0x00004804083f75b2 */ /* 0x0002620008000100 */
[----:B------:R1:W1:Y:S01]  /*0720*/  SYNCS.EXCH.64 URZ, [UR8+0x68], UR6 ;  /* 0x00006806083f75b2 */ /* 0x0002620008000100 */
[----:B------:R1:W1:Y:S01]  /*0730*/  SYNCS.EXCH.64 URZ, [UR8+0x50], UR4 ;  /* 0x00005004083f75b2 */ /* 0x0002620008000100 */
[----:B------:R1:W1:Y:S01]  /*0740*/  SYNCS.EXCH.64 URZ, [UR8+0x70], UR6 ;  /* 0x00007006083f75b2 */ /* 0x0002620008000100 */
[----:B------:R1:W1:Y:S01]  /*0750*/  SYNCS.EXCH.64 URZ, [UR8+0x58], UR4 ;  /* 0x00005804083f75b2 */ /* 0x0002620008000100 */
[----:B------:R1:W1:Y:S01]  /*0760*/  SYNCS.EXCH.64 URZ, [UR8+0x78], UR6 ;  /* 0x00007806083f75b2 */ /* 0x0002620008000100 */
[----:B------:R-:W-:Y:S01]  /*0770*/  NOP ;  /* 0x0000000000007918 */ /* 0x000fe20000000000 */
.L_x_7:
[----:B------:R-:W5:Y:S01]  /*0780*/  SHFL.IDX PT, R6, R6, RZ, 0x1f ;  /* 0x00001fff06067589 */ /* 0x000f6200000e0000 */
[----:B------:R-:W-:Y:S01]  /*0790*/  ELECT P1, URZ, PT ;  /* 0x00000000003f782f */ /* 0x000fe20003820000 */
[----:B------:R-:W2:Y:S01]  /*07a0*/  S2UR UR36, SR_CgaCtaId ;  /* 0x00000000002479c3 */ /* 0x000ea20000008800 */
[----:B-1----:R-:W-:Y:S01]  /*07b0*/  ISETP.NE.AND P6, PT, R2, 0x1, PT ;  /* 0x000000010200780c */ /* 0x002fe20003fc5270 */
[----:B------:R-:W1:Y:S01]  /*07c0*/  S2R R3, SR_CTAID.Y ;  /* 0x0000000000037919 */ /* 0x000e620000002600 */
[----:B------:R-:W-:Y:S01]  /*07d0*/  UMOV UR4, 0x20 ;  /* 0x0000002000047882 */ /* 0x000fe20000000000 */
[----:B------:R-:W-:Y:S01]  /*07e0*/  ISETP.NE.AND P4, PT, R0, RZ, PT ;  /* 0x000000ff0000720c */ /* 0x000fe20003f85270 */
[----:B------:R-:W-:Y:S01]  /*07f0*/  NOP ;  /* 0x0000000000007918 */ /* 0x000fe20000000000 */
[----:B------:R-:W3:Y:S01]  /*0800*/  S2R R8, SR_CTAID.X ;  /* 0x0000000000087919 */ /* 0x000ee20000002500 */
[----:B------:R-:W-:Y:S01]  /*0810*/  P2R R7, PR, RZ, 0x40 ;  /* 0x00000040ff077803 */ /* 0x000fe20000000000 */
[----:B------:R-:W-:Y:S01]  /*0820*/  IMAD.MOV.U32 R9, RZ, RZ, RZ ;  /* 0x000000ffff097224 */ /* 0x000fe200078e00ff */
[----:B------:R-:W-:Y:S05]  /*0830*/  BSSY B6, `(.L_x_8) ;  /* 0x000079d000067945 */ /* 0x000fea0003800000 */
[----:B------:R-:W3:Y:S01]  /*0840*/  @P6 LDC R17, c[0x0][0x10] ;  /* 0x00000400ff116b82 */ /* 0x000ee20000000800 */
[----:B------:R-:W-:Y:S01]  /*0850*/  @P6 IMAD.MOV.U32 R7, RZ, RZ, RZ ;  /* 0x000000ffff076224 */ /* 0x000fe200078e00ff */
[----:B-----5:R-:W-:-:S06]  /*0860*/  ISETP.NE.OR P2, PT, R6, RZ, !P1 ;  /* 0x000000ff0600720c */ /* 0x020fcc0004f45670 */
[----:B------:R-:W5:Y:S01]  /*0870*/  @!P6 LDC R11, c[0x0][0xc] ;  /* 0x00000300ff0beb82 */ /* 0x000f620000000800 */
[----:B------:R-:W-:-:S04]  /*0880*/  ISETP.EQ.OR P1, PT, R0, 0x3, !P4 ;  /* 0x000000030000780c */ /* 0x000fc80006722670 */
[----:B------:R-:W-:-:S04]  /*0890*/  ISETP.EQ.AND P1, PT, R10, RZ, P1 ;  /* 0x000000ff0a00720c */ /* 0x000fc80000f22270 */
[----:B------:R-:W-:Y:S01]  /*08a0*/  SEL R22, RZ, 0x1, !P1 ;  /* 0x00000001ff167807 */ /* 0x000fe20004800000 */
[----:B-1----:R-:W-:Y:S01]  /*08b0*/  @P6 IMAD.MOV.U32 R6, RZ, RZ, R3 ;  /* 0x000000ffff066224 */ /* 0x002fe200078e0003 */
[----:B------:R-:W-:Y:S01]  /*08c0*/  VOTEU.ALL UP0, P2 ;  /* 0x00000000003f7886 */ /* 0x000fe20001000000 */
[----:B------:R-:W-:Y:S02]  /*08d0*/  VOTEU.ALL UP1, P2 ;  /* 0x00000000003f7886 */ /* 0x000fe40001020000 */
[----:B---3--:R-:W-:Y:S02]  /*08e0*/  @P6 IMAD.WIDE.U32 R16, R8, R17, R6 ;  /* 0x0000001108106225 */ /* 0x008fe400078e0006 */
[----:B------:R-:W-:Y:S01]  /*08f0*/  @!UP0 UMOV UR6, 0x400 ;  /* 0x0000040000068882 */ /* 0x000fe20000000000 */
[----:B------:R-:W-:-:S04]  /*0900*/  @!UP0 UIADD3 UR4, -UR4, 0x100000, URZ ;  /* 0x0010000004048890 */ /* 0x000fc8000fffe13f */
[----:B------:R-:W-:Y:S02]  /*0910*/  @!UP0 USHF.L.U32 UR5, UR4, 0xb, URZ ;  /* 0x0000000b04058899 */ /* 0x000fe4000800063f */
[----:B------:R-:W-:Y:S01]  /*0920*/  @!UP0 USHF.L.U32 UR4, UR4, 0x1, URZ ;  /* 0x0000000104048899 */ /* 0x000fe2000800063f */
[----:B------:R-:W-:Y:S01]  /*0930*/  @P6 IMAD.MOV.U32 R7, RZ, RZ, RZ ;  /* 0x000000ffff076224 */ /* 0x000fe200078e00ff */
[----:B--2---:R-:W-:Y:S01]  /*0940*/  @!UP0 ULEA UR8, UR36, UR6, 0x18 ;  /* 0x0000000624088291 */ /* 0x004fe2000f8ec03f */
[----:B------:R-:W-:Y:S01]  /*0950*/  VOTEU.ALL UP0, P2 ;  /* 0x00000000003f7886 */ /* 0x000fe20001000000 */
[C---:B------:R-:W-:Y:S01]  /*0960*/  ISETP.NE.AND P2, PT, R10.reuse, RZ, PT ;  /* 0x000000ff0a00720c */ /* 0x040fe20003f45270 */
[----:B------:R-:W-:Y:S01]  /*0970*/  ULDC UR6, c[0x0][0xc] ;  /* 0x0000030000067ab9 */ /* 0x000fe20000000800 */
[----:B------:R-:W-:Y:S01]  /*0980*/  ULDC UR7, c[0x0][0x10] ;  /* 0x0000040000077ab9 */ /* 0x000fe20000000800 */
[----:B------:R-:W-:Y:S01]  /*0990*/  IADD3 R10, R10, -0x1, RZ ;  /* 0xffffffff0a0a7810 */ /* 0x000fe20007ffe0ff */
[----:B------:R-:W-:Y:S01]  /*09a0*/  @P6 IMAD.IADD R17, R17, 0x1, R7 ;  /* 0x0000000111116824 */ /* 0x000fe200078e0207 */
[----:B------:R-:W-:Y:S01]  /*09b0*/  ISETP.EQ.AND P5, PT, R0, 0x2, !P2 ;  /* 0x000000020000780c */ /* 0x000fe200057a2270 */
[----:B-----5:R-:W-:Y:S01]  /*09c0*/  @!P6 IMAD.WIDE.U32 R6, R11, R3, R8 ;  /* 0x000000030b06e225 */ /* 0x020fe200078e0008 */
[----:B------:R-:W-:Y:S01]  /*09d0*/  ISETP.GE.U32.AND P1, PT, R10, 0x2, PT ;  /* 0x000000020a00780c */ /* 0x000fe20003f26070 */
[----:B------:R-:W1:Y:S02]  /*09e0*/  FENCE.VIEW.ASYNC.S ;  /* 0x00000000000073c6 */ /* 0x000e640000000000 */
[----:B-1----:R-:W4:Y:S01]  /*09f0*/  @!UP0 SYNCS.EXCH.64 URZ, [UR8+0x80], UR4 ;  /* 0x00008004083f85b2 */ /* 0x002f220008000100 */
[----:B------:R-:W-:Y:S01]  /*0a00*/  SEL R19, RZ, 0x1, !P5 ;  /* 0x00000001ff137807 */ /* 0x000fe20006800000 */
[----:B------:R-:W-:Y:S01]  /*0a10*/  @!P6 IMAD.MOV.U32 R16, RZ, RZ, R6 ;  /* 0x000000ffff10e224 */ /* 0x000fe200078e0006 */
[----:B------:R-:W-:Y:S01]  /*0a20*/  SEL R22, R22, 0x2, P1 ;  /* 0x0000000216167807 */ /* 0x000fe20000800000 */
[----:B------:R-:W-:Y:S01]  /*0a30*/  @!P6 IMAD.MOV.U32 R17, RZ, RZ, R7 ;  /* 0x000000ffff11e224 */ /* 0x000fe200078e0007 */
[----:B------:R-:W-:Y:S01]  /*0a40*/  SEL R19, R19, 0x2, P1 ;  /* 0x0000000213137807 */ /* 0x000fe20000800000 */
[----:B------:R1:W4:Y:S01]  /*0a50*/  @!UP1 SYNCS.EXCH.64 URZ, [UR8+0x88], UR4 ;  /* 0x00008804083f95b2 */ /* 0x0003220008000100 */
[----:B------:R-:W-:Y:S01]  /*0a60*/  NOP ;  /* 0x0000000000007918 */ /* 0x000fe20000000000 */
[----:B-1----:R-:W-:-:S03]  /*0a70*/  UIMAD.WIDE.U32 UR4, UR6, UR7, URZ ;  /* 0x00000007060472a5 */ /* 0x002fc6000f8e003f */
[----:B------:R-:W-:Y:S02]  /*0a80*/  ULDC UR6, c[0x0][0x14] ;  /* 0x0000050000067ab9 */ /* 0x000fe40000000800 */
[----:B------:R-:W-:Y:S02]  /*0a90*/  UIMAD.WIDE.U32 UR38, UR4, UR6, URZ ;  /* 0x00000006042672a5 */ /* 0x000fe4000f8e003f */
[----:B------:R-:W-:-:S04]  /*0aa0*/  UIMAD UR37, UR5, UR6, URZ ;  /* 0x00000006052572a4 */ /* 0x000fc8000f8e023f */
[----:B------:R-:W-:Y:S01]  /*0ab0*/  UIADD3 UR37, UR39, UR37, URZ ;  /* 0x0000002527257290 */ /* 0x000fe2000fffe03f */
[----:B----4-:R-:W-:Y:S06]  /*0ac0*/  BAR.SYNC.DEFER_BLOCKING 0x0 ;  /* 0x0000000000007b1d */ /* 0x010fec0000010000 */
[----:B------:R-:W-:Y:S05]  /*0ad0*/  @!P2 BRA `(.L_x_9) ;  /* 0x0000004c00aca947 */ /* 0x000fea0003800000 */
[----:B------:R-:W-:-:S13]  /*0ae0*/  ISETP.GT.U32.AND P0, PT, R10, 0x1, PT ;  /* 0x000000010a00780c */ /* 0x000fda0003f04070 */
[----:B------:R-:W-:Y:S05]  /*0af0*/  @P0 BRA `(.L_x_10) ;  /* 0x0000007400c00947 */ /* 0x000fea0003800000 */
[----:B------:R-:W-:Y:S01]  /*0b00*/  ULDC.64 UR4, c[0x0][0x8f8] ;  /* 0x00023e0000047ab9 */ /* 0x000fe20000000a00 */
[----:B------:R-:W-:Y:S01]  /*0b10*/  UMOV UR47, 0xffffffff ;  /* 0xffffffff002f7882 */ /* 0x000fe20000000000 */
[----:B------:R-:W-:Y:S01]  /*0b20*/  ISETP.GE.U32.AND P0, PT, R16, UR4, PT ;  /* 0x0000000410007c0c */ /* 0x000fe2000bf06070 */
[----:B------:R-:W-:Y:S01]  /*0b30*/  IMAD.MOV.U32 R95, RZ, RZ, -0x1 ;  /* 0xffffffffff5f7424 */ /* 0x000fe200078e00ff */
[----:B------:R-:W-:Y:S01]  /*0b40*/  PRMT R88, RZ, 0x7610, R88 ;  /* 0x00007610ff587816 */ /* 0x000fe20000000058 */
[----:B------:R-:W-:Y:S01]  /*0b50*/  IMAD.MOV.U32 R97, RZ, RZ, -0x1 ;  /* 0xffffffffff617424 */ /* 0x000fe200078e00ff */
[----:B------:R-:W-:Y:S02]  /*0b60*/  ISETP.GE.U32.AND.EX P0, PT, R17, UR5, PT, P0 ;  /* 0x0000000511007c0c */ /* 0x000fe4000bf06100 */
[----:B------:R-:W-:-:S11]  /*0b70*/  PRMT R0, RZ, 0x7610, R0 ;  /* 0x00007610ff007816 */ /* 0x000fd60000000000 */
[----:B------:R-:W-:Y:S05]  /*0b80*/  @P0 BRA `(.L_x_11) ;  /* 0x0000000400600947 */ /* 0x000fea0003800000 */
[----:B------:R-:W1:Y:S01]  /*0b90*/  LDC.64 R14, c[0x0][0x8d0] ;  /* 0x00023400ff0e7b82 */ /* 0x000e620000000a00 */
[----:B------:R-:W-:Y:S02]  /*0ba0*/  IMAD.MOV.U32 R4, RZ, RZ, R16 ;  /* 0x000000ffff047224 */ /* 0x000fe400078e0010 */
[----:B------:R-:W-:-:S05]  /*0bb0*/  IMAD.MOV.U32 R5, RZ, RZ, R17 ;  /* 0x000000ffff057224 */ /* 0x000fca00078e0011 */
[----:B------:R-:W2:Y:S08]  /*0bc0*/  LDC R0, c[0x0][0x8d8] ;  /* 0x00023600ff007b82 */ /* 0x000eb00000000800 */
[----:B------:R-:W3:Y:S01]  /*0bd0*/  LDC.64 R20, c[0x0][0x8c8] ;  /* 0x00023200ff147b82 */ /* 0x000ee20000000a00 */
[----:B-1----:R-:W-:-:S04]  /*0be0*/  ISETP.NE.U32.AND P0, PT, R14, RZ, PT ;  /* 0x000000ff0e00720c */ /* 0x002fc80003f05070 */
[----:B------:R-:W-:-:S13]  /*0bf0*/  ISETP.NE.AND.EX P0, PT, R15, RZ, PT, P0 ;  /* 0x000000ff0f00720c */ /* 0x000fda0003f05300 */
[----:B--23--:R-:W-:Y:S05]  /*0c00*/  @!P0 BRA `(.L_x_12) ;  /* 0x0000000000288947 */ /* 0x00cfea0003800000 */
[----:B------:R-:W1:Y:S02]  /*0c10*/  LDC R11, c[0x0][0x8dc] ;  /* 0x00023700ff0b7b82 */ /* 0x000e640000000800 */
[----:B-1----:R-:W-:-:S05]  /*0c20*/  IADD3 R11, P0, R16, R11, RZ ;  /* 0x0000000b100b7210 */ /* 0x002fca0007f1e0ff */
[----:B------:R-:W-:-:S04]  /*0c30*/  IMAD.X R13, RZ, RZ, R17, P0 ;  /* 0x000000ffff0d7224 */ /* 0x000fc800000e0611 */
[----:B------:R-:W-:-:S04]  /*0c40*/  IMAD.WIDE.U32 R4, R13, R14, RZ ;  /* 0x0000000e0d047225 */ /* 0x000fc800078e00ff */
[----:B------:R-:W-:-:S04]  /*0c50*/  IMAD.WIDE.U32 R6, P0, R11, R15, R4 ;  /* 0x0000000f0b067225 */ /* 0x000fc80007800004 */
[----:B------:R-:W-:-:S04]  /*0c60*/  IMAD.WIDE.U32 R4, R11, R14, RZ ;  /* 0x0000000e0b047225 */ /* 0x000fc800078e00ff */
[----:B------:R-:W-:Y:S01]  /*0c70*/  IMAD.X R11, RZ, RZ, RZ, P0 ;  /* 0x000000ffff0b7224 */ /* 0x000fe200000e06ff */
[----:B------:R-:W-:Y:S01]  /*0c80*/  IADD3 RZ, P0, R5, R6, RZ ;  /* 0x0000000605ff7210 */ /* 0x000fe20007f1e0ff */
[----:B------:R-:W-:-:S04]  /*0c90*/  IMAD.MOV.U32 R10, RZ, RZ, R7 ;  /* 0x000000ffff0a7224 */ /* 0x000fc800078e0007 */
[----:B------:R-:W-:-:S08]  /*0ca0*/  IMAD.WIDE.U32.X R4, R13, R15, R10, P0 ;  /* 0x0000000f0d047225 */ /* 0x000fd000000e040a */
.L_x_12:
[-CC-:B------:R-:W-:Y:S01]  /*0cb0*/  SHF.R.U64 R25, R4, R0.reuse, R5.reuse ;  /* 0x0000000004197219 */ /* 0x180fe20000001205 */
[----:B------:R-:W1:Y:S01]  /*0cc0*/  LDC.64 R26, c[0x0][0x8e8] ;  /* 0x00023a00ff1a7b82 */ /* 0x000e620000000a00 */
[----:B------:R-:W-:Y:S01]  /*0cd0*/  SHF.R.U32.HI R4, RZ, R0, R5 ;  /* 0x00000000ff047219 */ /* 0x000fe20000011605 */
[----:B------:R-:W-:Y:S01]  /*0ce0*/  ULDC UR4, c[0x0][0x150] ;  /* 0x0000540000047ab9 */ /* 0x000fe20000000800 */
[----:B------:R-:W-:Y:S02]  /*0cf0*/  I2FP.F32.U32 R0, R8 ;  /* 0x0000000800007245 */ /* 0x000fe40000201000 */
[----:B------:R-:W-:-:S03]  /*0d00*/  IADD3 R9, P0, RZ, -R25, RZ ;  /* 0x80000019ff097210 */ /* 0x000fc60007f1e0ff */
[----:B------:R-:W2:Y:S01]  /*0d10*/  LDC R10, c[0x0][0x8c0] ;  /* 0x00023000ff0a7b82 */ /* 0x000ea20000000800 */
[----:B------:R-:W-:Y:S01]  /*0d20*/  FMUL R0, R0, UR4 ;  /* 0x0000000400007c20 */ /* 0x000fe20008400000 */
[----:B------:R-:W-:Y:S01]  /*0d30*/  IADD3.X R11, RZ, ~R4, RZ, P0, !PT ;  /* 0x80000004ff0b7210 */ /* 0x000fe200007fe4ff */
[----:B------:R-:W-:Y:S01]  /*0d40*/  IMAD.WIDE.U32 R4, R9, R20, R16 ;  /* 0x0000001409047225 */ /* 0x000fe200078e0010 */
[----:B------:R-:W-:-:S03]  /*0d50*/  ULDC UR4, c[0x0][0x154] ;  /* 0x0000550000047ab9 */ /* 0x000fc60000000800 */
[----:B------:R-:W-:Y:S01]  /*0d60*/  IMAD R6, R11, R20, RZ ;  /* 0x000000140b067224 */ /* 0x000fe200078e02ff */
[----:B------:R-:W3:Y:S01]  /*0d70*/  LDC R7, c[0x0][0x144] ;  /* 0x00005100ff077b82 */ /* 0x000ee20000000800 */
[----:B------:R-:W4:Y:S02]  /*0d80*/  F2I.U32.TRUNC.NTZ R0, R0 ;  /* 0x0000000000007305 */ /* 0x000f24000020f000 */
[----:B------:R-:W-:-:S04]  /*0d90*/  IMAD R9, R9, R21, R6 ;  /* 0x0000001509097224 */ /* 0x000fc800078e0206 */
[----:B------:R-:W-:Y:S01]  /*0da0*/  IMAD.IADD R9, R5, 0x1, R9 ;  /* 0x0000000105097824 */ /* 0x000fe200078e0209 */
[----:B------:R-:W5:Y:S01]  /*0db0*/  LDC R12, c[0x0][0x8b0] ;  /* 0x00022c00ff0c7b82 */ /* 0x000f620000000800 */
[----:B-1----:R-:W-:-:S04]  /*0dc0*/  ISETP.NE.U32.AND P0, PT, R26, RZ, PT ;  /* 0x000000ff1a00720c */ /* 0x002fc80003f05070 */
[----:B------:R-:W-:-:S03]  /*0dd0*/  ISETP.NE.AND.EX P0, PT, R27, RZ, PT, P0 ;  /* 0x000000ff1b00720c */ /* 0x000fc60003f05300 */
[----:B------:R-:W1:Y:S01]  /*0de0*/  LDC R11, c[0x0][0x900] ;  /* 0x00024000ff0b7b82 */ /* 0x000e620000000800 */
[-CC-:B--2---:R-:W-:Y:S01]  /*0df0*/  SHF.R.U64 R20, R4, R10.reuse, R9.reuse ;  /* 0x0000000a04147219 */ /* 0x184fe20000001209 */
[----:B----4-:R-:W-:Y:S01]  /*0e00*/  IMAD.MOV R5, RZ, RZ, -R0 ;  /* 0x000000ffff057224 */ /* 0x010fe200078e0a00 */
[----:B------:R-:W-:Y:S02]  /*0e10*/  I2FP.F32.U32 R4, R3 ;  /* 0x0000000300047245 */ /* 0x000fe40000201000 */
[----:B------:R-:W-:Y:S01]  /*0e20*/  SHF.R.U32.HI R9, RZ, R10, R9 ;  /* 0x0000000aff097219 */ /* 0x000fe20000011609 */
[----:B------:R-:W-:Y:S02]  /*0e30*/  IMAD.MOV.U32 R10, RZ, RZ, 0x1 ;  /* 0x00000001ff0a7424 */ /* 0x000fe400078e00ff */
[----:B------:R-:W2:Y:S01]  /*0e40*/  LDC R14, c[0x0][0x148] ;  /* 0x00005200ff0e7b82 */ /* 0x000ea20000000800 */
[----:B---3--:R-:W-:Y:S02]  /*0e50*/  IMAD R0, R7, R5, R8 ;  /* 0x0000000507007224 */ /* 0x008fe400078e0208 */
[----:B------:R-:W-:Y:S01]  /*0e60*/  FMUL R5, R4, UR4 ;  /* 0x0000000404057c20 */ /* 0x000fe20008400000 */
[----:B------:R-:W-:-:S04]  /*0e70*/  IMAD.MOV.U32 R4, RZ, RZ, -0x1 ;  /* 0xffffffffff047424 */ /* 0x000fc800078e00ff */
[----:B------:R-:W3:Y:S01]  /*0e80*/  LDC R24, c[0x0][0x8a8] ;  /* 0x00022a00ff187b82 */ /* 0x000ee20000000800 */
[-CC-:B-----5:R-:W-:Y:S02]  /*0e90*/  SHF.R.U64 R28, R20, R12.reuse, R9.reuse ;  /* 0x0000000c141c7219 */ /* 0x1a0fe40000001209 */
[----:B------:R-:W-:Y:S02]  /*0ea0*/  SHF.R.U32.HI R6, RZ, R12, R9 ;  /* 0x0000000cff067219 */ /* 0x000fe40000011609 */
[----:B------:R4:W1:Y:S03]  /*0eb0*/  F2I.U32.TRUNC.NTZ R12, R5 ;  /* 0x00000005000c7305 */ /* 0x000866000020f000 */
[----:B------:R-:W2:Y:S01]  /*0ec0*/  LDC R15, c[0x0][0x8f0] ;  /* 0x00023c00ff0f7b82 */ /* 0x000ea20000000800 */
[-C--:B-1----:R-:W-:Y:S02]  /*0ed0*/  SHF.R.U64 R30, R28, R11.reuse, R6 ;  /* 0x0000000b1c1e7219 */ /* 0x082fe40000001206 */
[----:B------:R-:W-:-:S02]  /*0ee0*/  SHF.L.U32 R4, R4, R11, RZ ;  /* 0x0000000b04047219 */ /* 0x000fc400000006ff */
[-C--:B------:R-:W-:Y:S02]  /*0ef0*/  SHF.R.U32.HI R6, RZ, R11.reuse, R6 ;  /* 0x0000000bff067219 */ /* 0x080fe40000011606 */
[----:B------:R-:W-:Y:S01]  /*0f00*/  SHF.L.U32 R10, R10, R11, RZ ;  /* 0x0000000b0a0a7219 */ /* 0x000fe200000006ff */
[----:B------:R-:W1:Y:S01]  /*0f10*/  LDC R21, c[0x0][0x8e0] ;  /* 0x00023800ff157b82 */ /* 0x000e620000000800 */
[----:B------:R-:W-:Y:S01]  /*0f20*/  LOP3.LUT R11, RZ, R4, RZ, 0x33, !PT ;  /* 0x00000004ff0b7212 */ /* 0x000fe200078e33ff */
[----:B------:R-:W-:Y:S02]  /*0f30*/  IMAD.MOV.U32 R4, RZ, RZ, R30 ;  /* 0x000000ffff047224 */ /* 0x000fe400078e001e */
[----:B----4-:R-:W-:-:S04]  /*0f40*/  IMAD.MOV.U32 R5, RZ, RZ, R6 ;  /* 0x000000ffff057224 */ /* 0x010fc800078e0006 */
[----:B------:R-:W4:Y:S01]  /*0f50*/  LDC R23, c[0x0][0x8b8] ;  /* 0x00022e00ff177b82 */ /* 0x000f220000000800 */
[----:B---3--:R-:W-:Y:S05]  /*0f60*/  @!P0 BRA `(.L_x_13) ;  /* 0x0000000000288947 */ /* 0x008fea0003800000 */
[----:B------:R-:W3:Y:S02]  /*0f70*/  LDC R9, c[0x0][0x8f4] ;  /* 0x00023d00ff097b82 */ /* 0x000ee40000000800 */
[----:B---3--:R-:W-:-:S05]  /*0f80*/  IADD3 R9, P0, R30, R9, RZ ;  /* 0x000000091e097210 */ /* 0x008fca0007f1e0ff */
        /* <DEDUP_REMOVED lines=8> */
.L_x_13:
[----:B--2---:R-:W-:Y:S01]  /*1010*/  SHF.R.U64 R4, R4, R15, R5 ;  /* 0x0000000f04047219 */ /* 0x004fe20000001205 */
[----:B------:R-:W-:Y:S01]  /*1020*/  VIADD R5, R24, 0xffffffff ;  /* 0xffffffff18057836 */ /* 0x000fe20000000000 */
[----:B------:R-:W-:Y:S02]  /*1030*/  IADD3 R12, -R12, RZ, RZ ;  /* 0x000000ff0c0c7210 */ /* 0x000fe40007ffe1ff */
[----:B------:R-:W-:Y:S01]  /*1040*/  LOP3.LUT R11, R28, R11, RZ, 0xc0, !PT ;  /* 0x0000000b1c0b7212 */ /* 0x000fe200078ec0ff */
[----:B------:R-:W-:Y:S01]  /*1050*/  IMAD.MOV R6, RZ, RZ, -R4 ;  /* 0x000000ffff067224 */ /* 0x000fe200078e0a04 */
[----:B------:R-:W-:Y:S01]  /*1060*/  LOP3.LUT R5, R20, R5, RZ, 0xc0, !PT ;  /* 0x0000000514057212 */ /* 0x000fe200078ec0ff */
[----:B------:R-:W-:Y:S01]  /*1070*/  @P6 IMAD R0, R14, R12, R3 ;  /* 0x0000000c0e006224 */ /* 0x000fe200078e0203 */
[----:B------:R-:W-:Y:S01]  /*1080*/  R2UR UR47, R25 ;  /* 0x00000000192f72ca */ /* 0x000fe200000e0000 */
[----:B------:R-:W-:Y:S02]  /*1090*/  IMAD R11, R10, R4, R11 ;  /* 0x000000040a0b7224 */ /* 0x000fe400078e020b */
[----:B-1----:R-:W-:-:S02]  /*10a0*/  IMAD R3, R6, R21, R30 ;  /* 0x0000001506037224 */ /* 0x002fc400078e021e */
[----:B----4-:R-:W-:Y:S02]  /*10b0*/  IMAD R0, R11, R23, R0 ;  /* 0x000000170b007224 */ /* 0x010fe400078e0200 */
[----:B------:R-:W-:Y:S02]  /*10c0*/  IMAD R3, R3, R24, R5 ;  /* 0x0000001803037224 */ /* 0x000fe400078e0205 */
[----:B------:R-:W-:-:S03]  /*10d0*/  IMAD.MOV.U32 R4, RZ, RZ, 0x1 ;  /* 0x00000001ff047424 */ /* 0x000fc600078e00ff */
[----:B------:R-:W-:Y:S02]  /*10e0*/  SEL R97, R3, R0, !P6 ;  /* 0x0000000003617207 */ /* 0x000fe40007000000 */
[----:B------:R-:W-:Y:S02]  /*10f0*/  SEL R95, R0, R3, !P6 ;  /* 0x00000003005f7207 */ /* 0x000fe40007000000 */
[----:B------:R-:W-:-:S07]  /*1100*/  PRMT R0, R4, 0x7610, R0 ;  /* 0x0000761004007816 */ /* 0x000fce0000000000 */
.L_x_11:
[----:B------:R-:W-:-:S08]  /*1110*/  NOP ;  /* 0x0000000000007918 */ /* 0x000fd00000000000 */
[----:B------:R-:W1:Y:S02]  /*1120*/  USETMAXREG.TRY_ALLOC.CTAPOOL UP0, 0xe8 ;  /* 0x000000e8000079c8 */ /* 0x000e640008000600 */
[----:B-1----:R-:W-:-:S13]  /*1130*/  PLOP3.LUT P0, PT, PT, PT, UP0, 0x80, 0x0 ;  /* 0x000000000000781c */ /* 0x002fda0003f0f008 */
[----:B------:R-:W-:Y:S05]  /*1140*/  @!P0 BRA `(.L_x_11) ;  /* 0xfffffffc00f08947 */ /* 0x000fea000383ffff */
[----:B------:R-:W-:Y:S02]  /*1150*/  ULDC.64 UR4, c[0x0][0x590] ;  /* 0x0001640000047ab9 */ /* 0x000fe40000000a00 */
[----:B------:R-:W-:Y:S02]  /*1160*/  IMAD.U32 R101, RZ, RZ, UR4 ;  /* 0x00000004ff657e24 */ /* 0x000fe4000f8e00ff */
[----:B------:R-:W-:-:S03]  /*1170*/  IMAD.U32 R103, RZ, RZ, UR5 ;  /* 0x00000005ff677e24 */ /* 0x000fc6000f8e00ff */
[----:B------:R-:W-:-:S04]  /*1180*/  ISETP.NE.U32.AND P0, PT, R101, RZ, PT ;  /* 0x000000ff6500720c */ /* 0x000fc80003f05070 */
[----:B------:R-:W-:-:S13]  /*1190*/  ISETP.NE.AND.EX P0, PT, R103, RZ, PT, P0 ;  /* 0x000000ff6700720c */ /* 0x000fda0003f05300 */
[----:B------:R-:W-:Y:S05]  /*11a0*/  @P0 BRA `(.L_x_14) ;  /* 0x00000000002c0947 */ /* 0x000fea0003800000 */
[----:B------:R-:W-:Y:S02]  /*11b0*/  ULDC.64 UR4, c[0x0][0x588] ;  /* 0x0001620000047ab9 */ /* 0x000fe40000000a00 */
[----:B------:R-:W-:-:S04]  /*11c0*/  ISETP.NE.U32.AND P0, PT, RZ, UR4, PT ;  /* 0x00000004ff007c0c */ /* 0x000fc8000bf05070 */
[----:B------:R-:W-:-:S13]  /*11d0*/  ISETP.NE.AND.EX P0, PT, RZ, UR5, PT, P0 ;  /* 0x00000005ff007c0c */ /* 0x000fda000bf05300 */
[----:B------:R-:W-:Y:S05]  /*11e0*/  @!P0 BRA `(.L_x_15) ;  /* 0x0000000000108947 */ /* 0x000fea0003800000 */
[----:B------:R-:W1:Y:S02]  /*11f0*/  LDC.64 R90, c[0x0][0x588] ;  /* 0x00016200ff5a7b82 */ /* 0x000e640000000a00 */
[----:B-1----:R1:W5:Y:S01]  /*1200*/  LDG.E R90, desc[UR40][R90.64] ;  /* 0x000000285a5a7981 */ /* 0x002362000c1e1900 */
[----:B------:R-:W-:Y:S01]  /*1210*/  IMAD.MOV.U32 R88, RZ, RZ, 0x1 ;  /* 0x00000001ff587424 */ /* 0x000fe200078e00ff */
[----:B------:R-:W-:Y:S06]  /*1220*/  BRA `(.L_x_14) ;  /* 0x00000000000c7947 */ /* 0x000fec0003800000 */
.L_x_15:
[----:B------:R-:W-:Y:S01]  /*1230*/  ULDC UR4, c[0x0][0x580] ;  /* 0x0001600000047ab9 */ /* 0x000fe20000000800 */
[----:B------:R-:W-:Y:S02]  /*1240*/  IMAD.MOV.U32 R88, RZ, RZ, 0x1 ;  /* 0x00000001ff587424 */ /* 0x000fe400078e00ff */
[----:B------:R-:W-:-:S07]  /*1250*/  IMAD.U32 R90, RZ, RZ, UR4 ;  /* 0x00000004ff5a7e24 */ /* 0x000fce000f8e00ff */
.L_x_14:
[----:B------:R-:W-:Y:S02]  /*1260*/  ULDC.64 UR4, c[0x0][0x5b0] ;  /* 0x00016c0000047ab9 */ /* 0x000fe40000000a00 */
[----:B------:R-:W-:-:S04]  /*1270*/  ISETP.NE.U32.AND P0, PT, RZ, UR4, PT ;  /* 0x00000004ff007c0c */ /* 0x000fc8000bf05070 */
[----:B------:R-:W-:-:S13]  /*1280*/  ISETP.NE.AND.EX P0, PT, RZ, UR5, PT, P0 ;  /* 0x00000005ff007c0c */ /* 0x000fda000bf05300 */
[----:B------:R-:W-:Y:S05]  /*1290*/  @P0 BRA `(.L_x_16) ;  /* 0x0000000000240947 */ /* 0x000fea0003800000 */
[----:B------:R-:W-:Y:S02]  /*12a0*/  ULDC.64 UR4, c[0x0][0x5a8] ;  /* 0x00016a0000047ab9 */ /* 0x000fe40000000a00 */
[----:B------:R-:W-:-:S04]  /*12b0*/  ISETP.NE.U32.AND P0, PT, RZ, UR4, PT ;  /* 0x00000004ff007c0c */ /* 0x000fc8000bf05070 */
[----:B------:R-:W-:-:S13]  /*12c0*/  ISETP.NE.AND.EX P0, PT, RZ, UR5, PT, P0 ;  /* 0x00000005ff007c0c */ /* 0x000fda000bf05300 */
[----:B------:R-:W-:Y:S05]  /*12d0*/  @!P0 BRA `(.L_x_17) ;  /* 0x00000000000c8947 */ /* 0x000fea0003800000 */
[----:B------:R-:W1:Y:S02]  /*12e0*/  LDC.64 R4, c[0x0][0x5a8] ;  /* 0x00016a00ff047b82 */ /* 0x000e640000000a00 */
[----:B-1----:R2:W5:Y:S01]  /*12f0*/  LDG.E R91, desc[UR40][R4.64] ;  /* 0x00000028045b7981 */ /* 0x002562000c1e1900 */
[----:B------:R-:W-:Y:S05]  /*1300*/  BRA `(.L_x_16) ;  /* 0x0000000000087947 */ /* 0x000fea0003800000 */
.L_x_17:
[----:B------:R-:W-:Y:S02]  /*1310*/  ULDC UR4, c[0x0][0x5a0] ;  /* 0x0001680000047ab9 */ /* 0x000fe40000000800 */
[----:B-1----:R-:W-:-:S07]  /*1320*/  IMAD.U32 R91, RZ, RZ, UR4 ;  /* 0x00000004ff5b7e24 */ /* 0x002fce000f8e00ff */
.L_x_16:
[----:B------:R-:W-:Y:S01]  /*1330*/  LOP3.LUT P1, RZ, R0, 0xff, RZ, 0xc0, !PT ;  /* 0x000000ff00ff7812 */ /* 0x000fe2000782c0ff */
[----:B------:R-:W-:Y:S01]  /*1340*/  UMOV UR42, URZ ;  /* 0x0000003f002a7c82 */ /* 0x000fe20008000000 */
[----:B------:R-:W-:-:S11]  /*1350*/  PLOP3.LUT P0, PT, PT, PT, PT, 0x80, 0x0 ;  /* 0x000000000000781c */ /* 0x000fd60003f0f070 */
[----:B------:R-:W-:Y:S05]  /*1360*/  @!P1 BRA `(.L_x_18) ;  /* 0x0000004000ec9947 */ /* 0x000fea0003800000 */
[----:B------:R-:W-:Y:S01]  /*1370*/  ULDC UR4, c[0x0][0x28c] ;  /* 0x0000a30000047ab9 */ /* 0x000fe20000000800 */
[----:B------:R-:W-:Y:S01]  /*1380*/  LOP3.LUT R99, R22, 0x1, RZ, 0xfc, !PT ;  /* 0x0000000116637812 */ /* 0x000fe200078efcff */
[----:B------:R-:W-:Y:S01]  /*1390*/  UIADD3 UR4, UR4, 0x3f, URZ ;  /* 0x0000003f04047890 */ /* 0x000fe2000fffe03f */
[----:B------:R-:W-:Y:S01]  /*13a0*/  LOP3.LUT R100, R19, 0x1, RZ, 0xfc, !PT ;  /* 0x0000000113647812 */ /* 0x000fe200078efcff */
[----:B-----5:R-:W-:Y:S01]  /*13b0*/  IMAD.MOV.U32 R93, RZ, RZ, R90 ;  /* 0x000000ffff5d7224 */ /* 0x020fe200078e005a */
[----:B------:R-:W-:Y:S01]  /*13c0*/  MOV R89, 0x1 ;  /* 0x0000000100597802 */ /* 0x000fe20000000f00 */
[----:B------:R-:W-:Y:S01]  /*13d0*/  USHF.R.S32.HI UR5, URZ, 0x1f, UR4 ;  /* 0x0000001f3f057899 */ /* 0x000fe20008011404 */
[C---:B------:R-:W-:Y:S01]  /*13e0*/  PRMT R92, R88.reuse, 0x7610, R92 ;  /* 0x00007610585c7816 */ /* 0x040fe2000000005c */
[----:B------:R-:W-:Y:S01]  /*13f0*/  IMAD.MOV.U32 R96, RZ, RZ, R90 ;  /* 0x000000ffff607224 */ /* 0x000fe200078e005a */
[----:B------:R-:W-:Y:S01]  /*1400*/  PRMT R94, R88, 0x7610, R94 ;  /* 0x00007610585e7816 */ /* 0x000fe2000000005e */
[----:B------:R-:W-:Y:S01]  /*1410*/  ULEA.HI UR5, UR5, UR4, URZ, 0x6 ;  /* 0x0000000405057291 */ /* 0x000fe2000f8f303f */
[----:B------:R-:W-:Y:S01]  /*1420*/  ULDC.64 UR54, c[0x0][0x198] ;  /* 0x0000660000367ab9 */ /* 0x000fe20000000a00 */
[----:B------:R-:W-:Y:S01]  /*1430*/  UMOV UR43, URZ ;  /* 0x0000003f002b7c82 */ /* 0x000fe20008000000 */
[----:B------:R-:W-:Y:S01]  /*1440*/  UMOV UR48, URZ ;  /* 0x0000003f00307c82 */ /* 0x000fe20008000000 */
[----:B------:R-:W-:Y:S01]  /*1450*/  USHF.R.S32.HI UR50, URZ, 0x6, UR5 ;  /* 0x000000063f327899 */ /* 0x000fe20008011405 */
[----:B------:R-:W-:Y:S01]  /*1460*/  UMOV UR49, URZ ;  /* 0x0000003f00317c82 */ /* 0x000fe20008000000 */
[----:B------:R-:W-:-:S10]  /*1470*/  UMOV UR42, URZ ;  /* 0x0000003f002a7c82 */ /* 0x000fd40008000000 */
.L_x_93:
[----:B------:R-:W-:Y:S01]  /*1480*/  LOP3.LUT R0, R18, 0x80, RZ, 0xc0, !PT ;  /* 0x0000008012007812 */ /* 0x000fe200078ec0ff */
[----:B------:R-:W3:Y:S01]  /*1490*/  S2UR UR51, SR_CgaCtaId ;  /* 0x00000000003379c3 */ /* 0x000ee20000008800 */
[----:B------:R-:W-:Y:S02]  /*14a0*/  UMOV UR52, 0x400 ;  /* 0x0000040000347882 */ /* 0x000fe40000000000 */
[----:B------:R-:W-:-:S06]  /*14b0*/  SHF.R.U32.HI R0, RZ, 0x7, R0 ;  /* 0x00000007ff007819 */ /* 0x000fcc0000011600 */
[----:B------:R-:W4:Y:S01]  /*14c0*/  SHFL.IDX PT, R0, R0, RZ, 0x1f ;  /* 0x00001fff00007589 */ /* 0x000f2200000e0000 */
[----:B---3--:R-:W-:Y:S01]  /*14d0*/  ULEA UR52, UR51, UR52, 0x18 ;  /* 0x0000003433347291 */ /* 0x008fe2000f8ec03f */
[----:B----4-:R-:W-:-:S13]  /*14e0*/  R2UR UR4, R0 ;  /* 0x00000000000472ca */ /* 0x010fda00000e0000 */
[----:B------:R-:W-:-:S04]  /*14f0*/  ULEA.HI UR5, UR4, UR4, URZ, 0x1 ;  /* 0x0000000404057291 */ /* 0x000fc8000f8f083f */
[----:B------:R-:W-:-:S04]  /*1500*/  ULOP3.LUT UR5, UR5, 0x7fffe, URZ, 0xc0, !UPT ;  /* 0x0007fffe05057892 */ /* 0x000fc8000f8ec03f */
[----:B------:R-:W-:-:S03]  /*1510*/  UIADD3 UR5, UR4, -UR5, URZ ;  /* 0x8000000504057290 */ /* 0x000fc6000fffe03f */
[----:B------:R-:W-:Y:S01]  /*1520*/  ULDC UR4, c[0x0][0x28c] ;  /* 0x0000a30000047ab9 */ /* 0x000fe20000000800 */
[----:B------:R-:W-:Y:S01]  /*1530*/  ULEA UR5, UR5, UR52, 0xd ;  /* 0x0000003405057291 */ /* 0x000fe2000f8e683f */
[----:B------:R-:W-:-:S03]  /*1540*/  ISETP.LT.AND P0, PT, RZ, UR4, PT ;  /* 0x00000004ff007c0c */ /* 0x000fc6000bf01270 */
[----:B------:R-:W-:-:S04]  /*1550*/  UIADD3 UR5, UR5, 0x8400, URZ ;  /* 0x0000840005057890 */ /* 0x000fc8000fffe03f */
[----:B------:R-:W-:-:S04]  /*1560*/  USHF.R.U32.HI UR5, URZ, 0x4, UR5 ;  /* 0x000000043f057899 */ /* 0x000fc80008011605 */
[----:B------:R-:W-:-:S04]  /*1570*/  ULOP3.LUT UR5, UR5, 0x3fff, URZ, 0xc0, !UPT ;  /* 0x00003fff05057892 */ /* 0x000fc8000f8ec03f */
[----:B------:R-:W-:Y:S01]  /*1580*/  ULOP3.LUT UR44, UR5, 0x10000, URZ, 0xfc, !UPT ;  /* 0x00010000052c7892 */ /* 0x000fe2000f8efc3f */
[----:B--2---:R-:W-:Y:S11]  /*1590*/  @P0 BRA `(.L_x_19) ;  /* 0x0000000000400947 */ /* 0x004ff60003800000 */
[----:B------:R-:W-:Y:S01]  /*15a0*/  MOV R0, 0x0 ;  /* 0x0000000000007802 */ /* 0x000fe20000000f00 */
[----:B------:R-:W-:Y:S01]  /*15b0*/  ULDC.64 UR4, c[0x4][0x70] ;  /* 0x01001c0000047ab9 */ /* 0x000fe20000000a00 */
[----:B------:R-:W-:Y:S01]  /*15c0*/  ULDC.64 UR6, c[0x4][0x8] ;  /* 0x0100020000067ab9 */ /* 0x000fe20000000a00 */
[----:B--2---:R-:W-:Y:S01]  /*15d0*/  IMAD.U32 R4, RZ, RZ, UR4 ;  /* 0x00000004ff047e24 */ /* 0x004fe2000f8e00ff */
[----:B------:R2:W3:Y:S01]  /*15e0*/  LDC.64 R14, c[0x4][R0] ;  /* 0x01000000000e7b82 */ /* 0x0004e20000000a00 */
[----:B------:R-:W-:Y:S01]  /*15f0*/  IMAD.U32 R5, RZ, RZ, UR5 ;  /* 0x00000005ff057e24 */ /* 0x000fe2000f8e00ff */
[----:B------:R-:W-:Y:S01]  /*1600*/  ULDC.64 UR4, c[0x4][0x78] ;  /* 0x01001e0000047ab9 */ /* 0x000fe20000000a00 */
[----:B------:R-:W-:Y:S01]  /*1610*/  IMAD.U32 R10, RZ, RZ, UR6 ;  /* 0x00000006ff0a7e24 */ /* 0x000fe2000f8e00ff */
[----:B------:R-:W-:Y:S01]  /*1620*/  MOV R12, 0x1 ;  /* 0x00000001000c7802 */ /* 0x000fe20000000f00 */
[----:B------:R-:W-:Y:S02]  /*1630*/  IMAD.U32 R6, RZ, RZ, UR4 ;  /* 0x00000004ff067e24 */ /* 0x000fe4000f8e00ff */
[----:B------:R-:W-:-:S02]  /*1640*/  IMAD.U32 R7, RZ, RZ, UR5 ;  /* 0x00000005ff077e24 */ /* 0x000fc4000f8e00ff */
[----:B------:R-:W-:Y:S02]  /*1650*/  IMAD.U32 R11, RZ, RZ, UR7 ;  /* 0x00000007ff0b7e24 */ /* 0x000fe4000f8e00ff */
[----:B------:R-:W-:Y:S02]  /*1660*/  IMAD.MOV.U32 R8, RZ, RZ, 0x1e1 ;  /* 0x000001e1ff087424 */ /* 0x000fe400078e00ff */
[----:B--2---:R-:W-:-:S07]  /*1670*/  IMAD.MOV.U32 R13, RZ, RZ, RZ ;  /* 0x000000ffff0d7224 */ /* 0x004fce00078e00ff */
[----:B------:R-:W-:-:S07]  /*1680*/  LEPC R20, `(.L_x_19) ;  /* 0x000000001014794e */ /* 0x000fce0000000000 */
[----:B-1-3--:R-:W-:Y:S05]  /*1690*/  CALL.ABS.NOINC R14 ;  /* 0x000000000e007343 */ /* 0x00afea0003c00000 */
.L_x_19:
[----:B------:R-:W-:-:S13]  /*16a0*/  ISETP.NE.AND P0, PT, R99, 0x3, PT ;  /* 0x000000036300780c */ /* 0x000fda0003f05270 */
[----:B------:R-:W-:Y:S05]  /*16b0*/  @!P0 BRA `(.L_x_20) ;  /* 0x0000000000048947 */ /* 0x000fea0003800000 */
[----:B------:R-:W-:Y:S01]  /*16c0*/  BPT.TRAP 0x1 ;  /* 0x000000040000795c */ /* 0x000fe20000300000 */
.L_x_20:
[----:B------:R-:W-:Y:S02]  /*16d0*/  IMAD.U32 R3, RZ, RZ, UR49 ;  /* 0x00000031ff037e24 */ /* 0x000fe4000f8e00ff */
[----:B------:R-:W-:-:S03]  /*16e0*/  IMAD.U32 R0, RZ, RZ, UR48 ;  /* 0x00000030ff007e24 */ /* 0x000fc6000f8e00ff */
[----:B------:R-:W-:Y:S02]  /*16f0*/  LEA R3, R3, UR52, 0x3 ;  /* 0x0000003403037c11 */ /* 0x000fe4000f8e18ff */
[----:B------:R-:W-:-:S04]  /*1700*/  SHF.L.U32 R0, R0, 0x1f, RZ ;  /* 0x0000001f00007819 */ /* 0x000fc800000006ff */
[----:B------:R3:W4:Y:S01]  /*1710*/  SYNCS.PHASECHK.TRANS64.TRYWAIT P1, [R3+URZ], R0 ;  /* 0x00000000030075a7 */ /* 0x000722000802017f */
[----:B------:R-:W-:Y:S05]  /*1720*/  @!P0 BRA `(.L_x_21) ;  /* 0x0000000000048947 */ /* 0x000fea0003800000 */
[----:B------:R-:W-:Y:S01]  /*1730*/  BPT.TRAP 0x1 ;  /* 0x000000040000795c */ /* 0x000fe20000300000 */
.L_x_21:
[----:B----4-:R-:W-:Y:S05]  /*1740*/  @P1 BRA `(.L_x_22) ;  /* 0x0000000000081947 */ /* 0x010fea0003800000 */
[----:B------:R-:W4:Y:S02]  /*1750*/  SYNCS.PHASECHK.TRANS64.TRYWAIT P1, [R3+URZ], R0 ;  /* 0x00000000030075a7 */ /* 0x000f24000802017f */
[----:B----4-:R-:W-:Y:S05]  /*1760*/  @!P1 BRA `(.L_x_23) ;  /* 0x0000006800ac9947 */ /* 0x010fea0003800000 */
.L_x_22:
[----:B------:R-:W-:-:S04]  /*1770*/  UISETP.LT.AND UP0, UPT, UR50, 0x1, UPT ;  /* 0x000000013200788c */ /* 0x000fc8000bf01270 */
[----:B------:R-:W-:-:S04]  /*1780*/  USEL UR4, UR50, 0x1, UP0 ;  /* 0x0000000132047887 */ /* 0x000fc80008000000 */
[----:B------:R-:W-:-:S06]  /*1790*/  UIADD3 UR4, UR50, -UR4, URZ ;  /* 0x8000000432047290 */ /* 0x000fcc000fffe03f */
[----:B---34-:R-:W-:Y:S01]  /*17a0*/  IMAD.U32 R0, RZ, RZ, UR4 ;  /* 0x00000004ff007e24 */ /* 0x018fe2000f8e00ff */
[----:B------:R-:W-:Y:S05]  /*17b0*/  WARPSYNC.ALL ;  /* 0x0000000000007948 */ /* 0x000fea0003800000 */
[----:B------:R-:W-:Y:S01]  /*17c0*/  ISETP.GE.AND P1, PT, R0, 0x1, PT ;  /* 0x000000010000780c */ /* 0x000fe20003f26270 */
[----:B------:R-:W-:Y:S01]  /*17d0*/  UIADD3 UR4, UR52, 0x28400, URZ ;  /* 0x0002840034047890 */ /* 0x000fe2000fffe03f */
[----:B------:R-:W-:Y:S01]  /*17e0*/  WARPGROUP.ARRIVE ;  /* 0x00000000000079c5 */ /* 0x000fe20000000000 */
[----:B------:R-:W-:Y:S02]  /*17f0*/  ULEA UR10, UR49, UR44, 0xb ;  /* 0x0000002c310a7291 */ /* 0x000fe4000f8e583f */
[----:B------:R-:W-:Y:S01]  /*1800*/  USHF.R.U32.HI UR4, URZ, 0x4, UR4 ;  /* 0x000000043f047899 */ /* 0x000fe20008011604 */
[----:B------:R-:W-:Y:S01]  /*1810*/  UMOV UR5, 0x40000040 ;  /* 0x4000004000057882 */ /* 0x000fe20000000000 */
[----:B------:R-:W-:-:S02]  /*1820*/  UMOV UR7, 0x40000040 ;  /* 0x4000004000077882 */ /* 0x000fc40000000000 */
[----:B------:R-:W-:Y:S02]  /*1830*/  ULOP3.LUT UR4, UR4, 0x3fff, URZ, 0xc0, !UPT ;  /* 0x00003fff04047892 */ /* 0x000fe4000f8ec03f */
[----:B------:R-:W-:Y:S02]  /*1840*/  UIADD3 UR11, UR10, 0x400, URZ ;  /* 0x000004000a0b7890 */ /* 0x000fe4000fffe03f */
[----:B------:R-:W-:-:S03]  /*1850*/  ULOP3.LUT UR8, UR4, 0x10000, URZ, 0xfc, !UPT ;  /* 0x0001000004087892 */ /* 0x000fc6000f8efc3f */
[----:B------:R-:W-:Y:S01]  /*1860*/  UMOV UR4, UR10 ;  /* 0x0000000a00047c82 */ /* 0x000fe20008000000 */
[----:B------:R-:W-:-:S07]  /*1870*/  ULEA UR9, UR49, UR8, 0x9 ;  /* 0x0000000831097291 */ /* 0x000fce000f8e483f */
[----:B------:R-:W-:Y:S02]  /*1880*/  UMOV UR6, UR9 ;  /* 0x0000000900067c82 */ /* 0x000fe40008000000 */
[----:B------:R-:W-:Y:S01]  /*1890*/  HGMMA.64x64x16.F32.BF16 R56, gdesc[UR4], RZ, !UPT, gsb0 ;  /* 0x00e00000043879f0 */ /* 0x000fe2000c0018ff */
[----:B------:R-:W-:Y:S01]  /*18a0*/  UMOV UR4, UR11 ;  /* 0x0000000b00047c82 */ /* 0x000fe20008000000 */
[----:B------:R-:W-:Y:S01]  /*18b0*/  UMOV UR5, 0x40000040 ;  /* 0x4000004000057882 */ /* 0x000fe20000000000 */
[----:B------:R-:W-:Y:S01]  /*18c0*/  UIADD3 UR11, UR10, 0x402, URZ ;  /* 0x000004020a0b7890 */ /* 0x000fe2000fffe03f */
[----:B------:R-:W-:Y:S02]  /*18d0*/  WARPGROUP.DEPBAR.LE gsb0, 0x0 ;  /* 0x00008000000079c5 */ /* 0x000fe40000010000 */
[----:B------:R-:W-:-:S06]  /*18e0*/  WARPGROUP.ARRIVE ;  /* 0x00000000000079c5 */ /* 0x000fcc0000000000 */
[----:B------:R-:W-:Y:S01]  /*18f0*/  HGMMA.64x64x16.F32.BF16 R24, gdesc[UR4], RZ, !UPT, gsb0 ;  /* 0x00e00000041879f0 */ /* 0x000fe2000c0018ff */
[----:B------:R-:W-:Y:S02]  /*1900*/  UIADD3 UR4, UR10, 0x2, URZ ;  /* 0x000000020a047890 */ /* 0x000fe4000fffe03f */
[----:B------:R-:W-:Y:S01]  /*1910*/  UIADD3 UR6, UR9, 0x2, URZ ;  /* 0x0000000209067890 */ /* 0x000fe2000fffe03f */
[----:B------:R-:W-:Y:S01]  /*1920*/  UMOV UR5, 0x40000040 ;  /* 0x4000004000057882 */ /* 0x000fe20000000000 */
[----:B------:R-:W-:Y:S01]  /*1930*/  UMOV UR7, 0x40000040 ;  /* 0x4000004000077882 */ /* 0x000fe20000000000 */
[----:B------:R-:W-:Y:S02]  /*1940*/  WARPGROUP.DEPBAR.LE gsb0, 0x0 ;  /* 0x00008000000079c5 */ /* 0x000fe40000010000 */
[----:B------:R-:W-:-:S06]  /*1950*/  WARPGROUP.ARRIVE ;  /* 0x00000000000079c5 */ /* 0x000fcc0000000000 */
[----:B------:R-:W-:Y:S01]  /*1960*/  HGMMA.64x64x16.F32.BF16 R56, gdesc[UR4], R56, gsb0 ;  /* 0x00e00000043879f0 */ /* 0x000fe20008001838 */
[----:B------:R-:W-:Y:S01]  /*1970*/  UMOV UR4, UR11 ;  /* 0x0000000b00047c82 */ /* 0x000fe20008000000 */
[----:B------:R-:W-:Y:S01]  /*1980*/  UMOV UR5, 0x40000040 ;  /* 0x4000004000057882 */ /* 0x000fe20000000000 */
[----:B------:R-:W-:Y:S01]  /*1990*/  UIADD3 UR11, UR10, 0x404, URZ ;  /* 0x000004040a0b7890 */ /* 0x000fe2000fffe03f */
[----:B------:R-:W-:Y:S02]  /*19a0*/  WARPGROUP.DEPBAR.LE gsb0, 0x0 ;  /* 0x00008000000079c5 */ /* 0x000fe40000010000 */
[----:B------:R-:W-:-:S06]  /*19b0*/  WARPGROUP.ARRIVE ;  /* 0x00000000000079c5 */ /* 0x000fcc0000000000 */
[----:B------:R-:W-:Y:S01]  /*19c0*/  HGMMA.64x64x16.F32.BF16 R24, gdesc[UR4], R24, gsb0 ;  /* 0x00e00000041879f0 */ /* 0x000fe20008001818 */
        /* <DEDUP_REMOVED lines=9> */
[----:B------:R-:W-:Y:S02]  /*1a60*/  WARPGROUP.DEPBAR.LE gsb0, 0x0 ;  /* 0x00008000000079c5 */ /* 0x000fe40000010000 */
[----:B------:R-:W-:-:S06]  /*1a70*/  WARPGROUP.ARRIVE ;  /* 0x00000000000079c5 */ /* 0x000fcc0000000000 */
[----:B------:R-:W-:Y:S01]  /*1a80*/  HGMMA.64x64x16.F32.BF16 R24, gdesc[UR4], R24, gsb0 ;  /* 0x00e00000041879f0 */ /* 0x000fe20008001818 */
[----:B------:R-:W-:Y:S02]  /*1a90*/  UIADD3 UR4, UR10, 0x6, URZ ;  /* 0x000000060a047890 */ /* 0x000fe4000fffe03f */
[----:B------:R-:W-:Y:S01]  /*1aa0*/  UIADD3 UR6, UR9, 0x6, URZ ;  /* 0x0000000609067890 */ /* 0x000fe2000fffe03f */
[----:B------:R-:W-:Y:S01]  /*1ab0*/  UMOV UR5, 0x40000040 ;  /* 0x4000004000057882 */ /* 0x000fe20000000000 */
[----:B------:R-:W-:Y:S01]  /*1ac0*/  UMOV UR7, 0x40000040 ;  /* 0x4000004000077882 */ /* 0x000fe20000000000 */
[----:B------:R-:W-:Y:S01]  /*1ad0*/  UIADD3 UR10, UR10, 0x406, URZ ;  /* 0x000004060a0a7890 */ /* 0x000fe2000fffe03f */
[----:B------:R-:W-:Y:S02]  /*1ae0*/  WARPGROUP.DEPBAR.LE gsb0, 0x0 ;  /* 0x00008000000079c5 */ /* 0x000fe40000010000 */
[----:B------:R-:W-:-:S06]  /*1af0*/  WARPGROUP.ARRIVE ;  /* 0x00000000000079c5 */ /* 0x000fcc0000000000 */
[----:B------:R-:W-:Y:S01]  /*1b00*/  HGMMA.64x64x16.F32.BF16 R56, gdesc[UR4], R56, gsb0 ;  /* 0x00e00000043879f0 */ /* 0x000fe20008001838 */
[----:B------:R-:W-:Y:S01]  /*1b10*/  UMOV UR4, UR10 ;  /* 0x0000000a00047c82 */ /* 0x000fe20008000000 */
[----:B------:R-:W-:Y:S01]  /*1b20*/  UMOV UR5, 0x40000040 ;  /* 0x4000004000057882 */ /* 0x000fe20000000000 */
[----:B------:R-:W-:Y:S02]  /*1b30*/  WARPGROUP.DEPBAR.LE gsb0, 0x0 ;  /* 0x00008000000079c5 */ /* 0x000fe40000010000 */
[----:B------:R-:W-:-:S06]  /*1b40*/  WARPGROUP.ARRIVE ;  /* 0x00000000000079c5 */ /* 0x000fcc0000000000 */
[----:B------:R-:W-:Y:S03]  /*1b50*/  HGMMA.64x64x16.F32.BF16 R24, gdesc[UR4], R24, gsb0 ;  /* 0x00e00000041879f0 */ /* 0x000fe60008001818 */
[----:B------:R-:W-:Y:S02]  /*1b60*/  WARPGROUP.DEPBAR.LE gsb0, 0x0 ;  /* 0x00008000000079c5 */ /* 0x000fe40000010000 */
[----:B------:R-:W-:Y:S05]  /*1b70*/  @!P1 BRA `(.L_x_24) ;  /* 0x00000004006c9947 */ /* 0x000fea0003800000 */
[----:B------:R-:W-:Y:S02]  /*1b80*/  UIADD3 UR9, UR49, 0x1, URZ ;  /* 0x0000000131097890 */ /* 0x000fe4000fffe03f */
[----:B------:R-:W-:Y:S02]  /*1b90*/  UMOV UR10, UR49 ;  /* 0x00000031000a7c82 */ /* 0x000fe40008000000 */
[----:B------:R-:W-:-:S04]  /*1ba0*/  UISETP.NE.AND UP0, UPT, UR9, 0x4, UPT ;  /* 0x000000040900788c */ /* 0x000fc8000bf05270 */
[----:B------:R-:W-:Y:S02]  /*1bb0*/  USEL UR4, URZ, 0x1, UP0 ;  /* 0x000000013f047887 */ /* 0x000fe40008000000 */
[----:B------:R-:W-:Y:S02]  /*1bc0*/  USEL UR9, UR9, URZ, UP0 ;  /* 0x0000003f09097287 */ /* 0x000fe40008000000 */
[----:B------:R-:W-:-:S06]  /*1bd0*/  ULOP3.LUT UR4, UR48, UR4, URZ, 0x3c, !UPT ;  /* 0x0000000430047292 */ /* 0x000fcc000f8e3c3f */
[----:B--2---:R-:W-:-:S07]  /*1be0*/  IMAD.U32 R5, RZ, RZ, UR4 ;  /* 0x00000004ff057e24 */ /* 0x004fce000f8e00ff */
.L_x_31:
[----:B--23--:R-:W-:Y:S05]  /*1bf0*/  @!P0 BRA `(.L_x_25) ;  /* 0x0000000000048947 */ /* 0x00cfea0003800000 */
[----:B------:R-:W-:Y:S01]  /*1c00*/  BPT.TRAP 0x1 ;  /* 0x000000040000795c */ /* 0x000fe20000300000 */
.L_x_25:
[----:B------:R-:W-:Y:S01]  /*1c10*/  ULEA UR4, UR9, UR52, 0x3 ;  /* 0x0000003409047291 */ /* 0x000fe2000f8e183f */
[----:B------:R-:W-:-:S08]  /*1c20*/  SHF.L.U32 R3, R5, 0x1f, RZ ;  /* 0x0000001f05037819 */ /* 0x000fd000000006ff */
[----:B------:R2:W3:Y:S01]  /*1c30*/  SYNCS.PHASECHK.TRANS64.TRYWAIT P1, [UR4], R3 ;  /* 0x00000003ff0075a7 */ /* 0x0004e20008020144 */
[----:B------:R-:W-:Y:S05]  /*1c40*/  @!P0 BRA `(.L_x_26) ;  /* 0x0000000000048947 */ /* 0x000fea0003800000 */
[----:B------:R-:W-:Y:S01]  /*1c50*/  BPT.TRAP 0x1 ;  /* 0x000000040000795c */ /* 0x000fe20000300000 */
.L_x_26:
[----:B---3--:R-:W-:Y:S05]  /*1c60*/  @P1 BRA `(.L_x_27) ;  /* 0x0000000000081947 */ /* 0x008fea0003800000 */
[----:B------:R-:W3:Y:S02]  /*1c70*/  SYNCS.PHASECHK.TRANS64.TRYWAIT P1, [UR4], R3 ;  /* 0x00000003ff0075a7 */ /* 0x000ee40008020144 */
[----:B---3--:R-:W-:Y:S05]  /*1c80*/  @!P1 BRA `(.L_x_28) ;  /* 0x0000006400789947 */ /* 0x008fea0003800000 */
.L_x_27:
[----:B------:R-:W-:Y:S01]  /*1c90*/  ULEA UR11, UR9, UR8, 0x9 ;  /* 0x00000008090b7291 */ /* 0x000fe2000f8e483f */
[----:B------:R-:W-:Y:S01]  /*1ca0*/  WARPGROUP.ARRIVE ;  /* 0x00000000000079c5 */ /* 0x000fe20000000000 */
[----:B------:R-:W-:Y:S01]  /*1cb0*/  ULEA UR12, UR9, UR44, 0xb ;  /* 0x0000002c090c7291 */ /* 0x000fe2000f8e583f */
[----:B------:R-:W-:Y:S01]  /*1cc0*/  UMOV UR7, 0x40000040 ;  /* 0x4000004000077882 */ /* 0x000fe20000000000 */
[----:B------:R-:W-:Y:S02]  /*1cd0*/  UMOV UR5, 0x40000040 ;  /* 0x4000004000057882 */ /* 0x000fe40000000000 */
[----:B------:R-:W-:Y:S01]  /*1ce0*/  UIADD3 UR13, UR12, 0x400, URZ ;  /* 0x000004000c0d7890 */ /* 0x000fe2000fffe03f */
[----:B------:R-:W-:Y:S02]  /*1cf0*/  UMOV UR6, UR11 ;  /* 0x0000000b00067c82 */ /* 0x000fe40008000000 */
[----:B------:R-:W-:Y:S02]  /*1d00*/  UMOV UR4, UR12 ;  /* 0x0000000c00047c82 */ /* 0x000fe40008000000 */
[----:B------:R-:W-:Y:S01]  /*1d10*/  HGMMA.64x64x16.F32.BF16 R56, gdesc[UR4], R56, gsb0 ;  /* 0x00e00000043879f0 */ /* 0x000fe20008001838 */
[----:B------:R-:W-:Y:S01]  /*1d20*/  UMOV UR5, 0x40000040 ;  /* 0x4000004000057882 */ /* 0x000fe20000000000 */
[----:B------:R-:W-:Y:S01]  /*1d30*/  UMOV UR4, UR13 ;  /* 0x0000000d00047c82 */ /* 0x000fe20008000000 */
[----:B------:R-:W-:Y:S01]  /*1d40*/  UIADD3 UR13, UR12, 0x402, URZ ;  /* 0x000004020c0d7890 */ /* 0x000fe2000fffe03f */
[----:B------:R-:W-:-:S02]  /*1d50*/  WARPGROUP.DEPBAR.LE gsb0, 0x0 ;  /* 0x00008000000079c5 */ /* 0x000fc40000010000 */
        /* <DEDUP_REMOVED lines=42> */
[----:B------:R-:W-:Y:S01]  /*2000*/  BPT.TRAP 0x1 ;  /* 0x000000040000795c */ /* 0x000fe20000300000 */
.L_x_29:
[----:B------:R-:W-:Y:S01]  /*2010*/  ULEA UR4, UR10, UR52, 0x3 ;  /* 0x000000340a047291 */ /* 0x000fe2000f8e183f */
[----:B------:R-:W-:-:S03]  /*2020*/  ISETP.GT.U32.AND P1, PT, R22, 0x1, PT ;  /* 0x000000011600780c */ /* 0x000fc60003f24070 */
[----:B------:R-:W-:-:S04]  /*2030*/  UIADD3 UR4, UR4, 0x20, URZ ;  /* 0x0000002004047890 */ /* 0x000fc8000fffe03f */
[----:B------:R-:W-:-:S09]  /*2040*/  UPRMT UR4, URZ, 0x654, UR4 ;  /* 0x000006543f047896 */ /* 0x000fd20008000004 */
[----:B------:R-:W-:Y:S01]  /*2050*/  SYNCS.ARRIVE.TRANS64.RED.A1T0 RZ, [UR4], RZ ;  /* 0x000000ffffff79a7 */ /* 0x000fe20008100404 */
[----:B------:R-:W-:Y:S05]  /*2060*/  @P1 BRA `(.L_x_30) ;  /* 0x0000000000041947 */ /* 0x000fea0003800000 */
[----:B------:R-:W-:Y:S01]  /*2070*/  BPT.TRAP 0x1 ;  /* 0x000000040000795c */ /* 0x000fe20000300000 */
.L_x_30:
[----:B------:R-:W-:Y:S01]  /*2080*/  UIADD3 UR9, UR9, 0x1, URZ ;  /* 0x0000000109097890 */ /* 0x000fe2000fffe03f */
[C---:B------:R-:W-:Y:S01]  /*2090*/  ISETP.GT.AND P1, PT, R0.reuse, 0x1, PT ;  /* 0x000000010000780c */ /* 0x040fe20003f24270 */
[----:B------:R-:W-:Y:S01]  /*20a0*/  UIADD3 UR10, UR10, 0x1, URZ ;  /* 0x000000010a0a7890 */ /* 0x000fe2000fffe03f */
[----:B------:R-:W-:Y:S01]  /*20b0*/  VIADD R0, R0, 0xffffffff ;  /* 0xffffffff00007836 */ /* 0x000fe20000000000 */
[----:B------:R-:W-:Y:S02]  /*20c0*/  UISETP.NE.AND UP0, UPT, UR9, 0x4, UPT ;  /* 0x000000040900788c */ /* 0x000fe4000bf05270 */
[----:B------:R-:W-:Y:S02]  /*20d0*/  UISETP.NE.AND UP1, UPT, UR10, 0x4, UPT ;  /* 0x000000040a00788c */ /* 0x000fe4000bf25270 */
[----:B------:R-:W-:Y:S02]  /*20e0*/  USEL UR4, URZ, 0x1, UP0 ;  /* 0x000000013f047887 */ /* 0x000fe40008000000 */
[----:B------:R-:W-:-:S02]  /*20f0*/  USEL UR9, UR9, URZ, UP0 ;  /* 0x0000003f09097287 */ /* 0x000fc40008000000 */
[----:B------:R-:W-:Y:S02]  /*2100*/  USEL UR10, UR10, URZ, UP1 ;  /* 0x0000003f0a0a7287 */ /* 0x000fe40008800000 */
[----:B------:R-:W-:Y:S01]  /*2110*/  LOP3.LUT R5, R5, UR4, RZ, 0x3c, !PT ;  /* 0x0000000405057c12 */ /* 0x000fe2000f8e3cff */
[----:B------:R-:W-:Y:S09]  /*2120*/  @P1 BRA `(.L_x_31) ;  /* 0xfffffff800b01947 */ /* 0x000ff2000383ffff */
.L_x_24:
[----:B------:R-:W4:Y:S02]  /*2130*/  LDC R0, c[0x0][0x28c] ;  /* 0x0000a300ff007b82 */ /* 0x000f240000000800 */
[----:B----4-:R-:W-:-:S13]  /*2140*/  ISETP.GE.AND P1, PT, R0, 0x1, PT ;  /* 0x000000010000780c */ /* 0x010fda0003f26270 */
[----:B------:R-:W-:Y:S05]  /*2150*/  @!P1 BRA `(.L_x_32) ;  /* 0x0000000000349947 */ /* 0x000fea0003800000 */
[----:B------:R-:W-:Y:S05]  /*2160*/  @!P0 BRA `(.L_x_33) ;  /* 0x0000000000048947 */ /* 0x000fea0003800000 */
[----:B------:R-:W-:Y:S01]  /*2170*/  BPT.TRAP 0x1 ;  /* 0x000000040000795c */ /* 0x000fe20000300000 */
.L_x_33:
[----:B------:R-:W-:Y:S01]  /*2180*/  UISETP.LT.AND UP0, UPT, UR50, 0x1, UPT ;  /* 0x000000013200788c */ /* 0x000fe2000bf01270 */
[----:B------:R-:W-:-:S03]  /*2190*/  ISETP.GT.U32.AND P0, PT, R22, 0x1, PT ;  /* 0x000000011600780c */ /* 0x000fc60003f04070 */
[----:B------:R-:W-:-:S04]  /*21a0*/  USEL UR4, UR50, 0x1, UP0 ;  /* 0x0000000132047887 */ /* 0x000fc80008000000 */
[----:B------:R-:W-:-:S04]  /*21b0*/  UIADD3 UR4, UR49, UR50, -UR4 ;  /* 0x0000003231047290 */ /* 0x000fc8000fffe804 */
[----:B------:R-:W-:-:S04]  /*21c0*/  USHF.L.U32 UR4, UR4, 0x3, URZ ;  /* 0x0000000304047899 */ /* 0x000fc8000800063f */
[----:B------:R-:W-:-:S04]  /*21d0*/  ULOP3.LUT UR4, UR4, 0x18, URZ, 0xc0, !UPT ;  /* 0x0000001804047892 */ /* 0x000fc8000f8ec03f */
[----:B------:R-:W-:-:S04]  /*21e0*/  UIADD3 UR4, UR52, 0x20, UR4 ;  /* 0x0000002034047890 */ /* 0x000fc8000fffe004 */
[----:B------:R-:W-:-:S09]  /*21f0*/  UPRMT UR4, URZ, 0x654, UR4 ;  /* 0x000006543f047896 */ /* 0x000fd20008000004 */
[----:B------:R-:W-:Y:S01]  /*2200*/  SYNCS.ARRIVE.TRANS64.RED.A1T0 RZ, [UR4], RZ ;  /* 0x000000ffffff79a7 */ /* 0x000fe20008100404 */
[----:B------:R-:W-:Y:S05]  /*2210*/  @P0 BRA `(.L_x_32) ;  /* 0x0000000000040947 */ /* 0x000fea0003800000 */
[----:B------:R-:W-:Y:S01]  /*2220*/  BPT.TRAP 0x1 ;  /* 0x000000040000795c */ /* 0x000fe20000300000 */
.L_x_32:
[----:B------:R-:W-:Y:S01]  /*2230*/  UIADD3 UR4, UR52, 0x200, URZ ;  /* 0x0000020034047890 */ /* 0x000fe2000fffe03f */
[----:B------:R-:W-:Y:S02]  /*2240*/  R2UR UR46, R95 ;  /* 0x000000005f2e72ca */ /* 0x000fe400000e0000 */
[----:B------:R-:W-:Y:S01]  /*2250*/  R2UR UR45, R97 ;  /* 0x00000000612d72ca */ /* 0x000fe200000e0000 */
[----:B------:R-:W-:-:S06]  /*2260*/  ULOP3.LUT UP0, URZ, UR4, 0x1bf, URZ, 0xc0, !UPT ;  /* 0x000001bf043f7892 */ /* 0x000fcc000f80c03f */
[----:B------:R-:W-:-:S04]  /*2270*/  PLOP3.LUT P0, PT, PT, PT, UP0, 0x80, 0x0 ;  /* 0x000000000000781c */ /* 0x000fc80003f0f008 */
[----:B------:R-:W-:Y:S02]  /*2280*/  USHF.L.U32 UR46, UR46, 0x8, URZ ;  /* 0x000000082e2e7899 */ /* 0x000fe4000800063f */
[----:B------:R-:W-:-:S07]  /*2290*/  USHF.L.U32 UR45, UR45, 0x6, URZ ;  /* 0x000000062d2d7899 */ /* 0x000fce000800063f */
[----:B------:R-:W-:Y:S05]  /*22a0*/  @!P0 BRA `(.L_x_34) ;  /* 0x00000000007c8947 */ /* 0x000fea0003800000 */
[----:B------:R-:W-:Y:S01]  /*22b0*/  MOV R23, 0x0 ;  /* 0x0000000000177802 */ /* 0x000fe20000000f00 */
[----:B------:R-:W-:Y:S01]  /*22c0*/  ULDC.64 UR4, c[0x4][0x80] ;  /* 0x0100200000047ab9 */ /* 0x000fe20000000a00 */
[----:B------:R-:W-:Y:S01]  /*22d0*/  ULDC.64 UR6, c[0x4][0x10] ;  /* 0x0100040000067ab9 */ /* 0x000fe20000000a00 */
[----:B--23--:R-:W-:Y:S01]  /*22e0*/  IMAD.U32 R4, RZ, RZ, UR4 ;  /* 0x00000004ff047e24 */ /* 0x00cfe2000f8e00ff */
[----:B------:R2:W3:Y:S01]  /*22f0*/  LDC.64 R14, c[0x4][R23] ;  /* 0x01000000170e7b82 */ /* 0x0004e20000000a00 */
[----:B------:R-:W-:Y:S01]  /*2300*/  IMAD.U32 R5, RZ, RZ, UR5 ;  /* 0x00000005ff057e24 */ /* 0x000fe2000f8e00ff */
[----:B------:R-:W-:Y:S01]  /*2310*/  ULDC.64 UR4, c[0x4][0x88] ;  /* 0x0100220000047ab9 */ /* 0x000fe20000000a00 */
[----:B------:R-:W-:Y:S01]  /*2320*/  IMAD.U32 R10, RZ, RZ, UR6 ;  /* 0x00000006ff0a7e24 */ /* 0x000fe2000f8e00ff */
[----:B------:R-:W-:Y:S01]  /*2330*/  MOV R7, UR5 ;  /* 0x0000000500077c02 */ /* 0x000fe20008000f00 */
[----:B------:R-:W-:Y:S02]  /*2340*/  IMAD.U32 R6, RZ, RZ, UR4 ;  /* 0x00000004ff067e24 */ /* 0x000fe4000f8e00ff */
[----:B------:R-:W-:-:S02]  /*2350*/  IMAD.U32 R11, RZ, RZ, UR7 ;  /* 0x00000007ff0b7e24 */ /* 0x000fc4000f8e00ff */
[----:B------:R-:W-:Y:S02]  /*2360*/  IMAD.MOV.U32 R8, RZ, RZ, 0x70 ;  /* 0x00000070ff087424 */ /* 0x000fe400078e00ff */
[----:B------:R-:W-:Y:S02]  /*2370*/  IMAD.MOV.U32 R12, RZ, RZ, 0x1 ;  /* 0x00000001ff0c7424 */ /* 0x000fe400078e00ff */
[----:B--2---:R-:W-:-:S07]  /*2380*/  IMAD.MOV.U32 R13, RZ, RZ, RZ ;  /* 0x000000ffff0d7224 */ /* 0x004fce00078e00ff */
[----:B------:R-:W-:-:S07]  /*2390*/  LEPC R20, `(.L_x_35) ;  /* 0x000000001014794e */ /* 0x000fce0000000000 */
[----:B-1-3--:R-:W-:Y:S05]  /*23a0*/  CALL.ABS.NOINC R14 ;  /* 0x000000000e007343 */ /* 0x00afea0003c00000 */
.L_x_35:
[----:B------:R1:W2:Y:S01]  /*23b0*/  LDC.64 R14, c[0x4][R23] ;  /* 0x01000000170e7b82 */ /* 0x0002a20000000a00 */
[----:B------:R-:W-:Y:S01]  /*23c0*/  ULDC.64 UR4, c[0x4][0x80] ;  /* 0x0100200000047ab9 */ /* 0x000fe20000000a00 */
[----:B------:R-:W-:Y:S01]  /*23d0*/  ULDC.64 UR6, c[0x4][0x10] ;  /* 0x0100040000067ab9 */ /* 0x000fe20000000a00 */
[----:B------:R-:W-:Y:S01]  /*23e0*/  IMAD.U32 R4, RZ, RZ, UR4 ;  /* 0x00000004ff047e24 */ /* 0x000fe2000f8e00ff */
[----:B------:R-:W-:Y:S01]  /*23f0*/  MOV R10, UR6 ;  /* 0x00000006000a7c02 */ /* 0x000fe20008000f00 */
[----:B------:R-:W-:Y:S01]  /*2400*/  IMAD.U32 R5, RZ, RZ, UR5 ;  /* 0x00000005ff057e24 */ /* 0x000fe2000f8e00ff */
[----:B------:R-:W-:Y:S01]  /*2410*/  ULDC.64 UR4, c[0x4][0x88] ;  /* 0x0100220000047ab9 */ /* 0x000fe20000000a00 */
[----:B------:R-:W-:Y:S02]  /*2420*/  IMAD.U32 R11, RZ, RZ, UR7 ;  /* 0x00000007ff0b7e24 */ /* 0x000fe4000f8e00ff */
[----:B------:R-:W-:Y:S02]  /*2430*/  IMAD.U32 R6, RZ, RZ, UR4 ;  /* 0x00000004ff067e24 */ /* 0x000fe4000f8e00ff */
[----:B------:R-:W-:-:S02]  /*2440*/  IMAD.U32 R7, RZ, RZ, UR5 ;  /* 0x00000005ff077e24 */ /* 0x000fc4000f8e00ff */
[----:B------:R-:W-:Y:S02]  /*2450*/  IMAD.MOV.U32 R8, RZ, RZ, 0x70 ;  /* 0x00000070ff087424 */ /* 0x000fe400078e00ff */
[----:B------:R-:W-:Y:S02]  /*2460*/  IMAD.MOV.U32 R12, RZ, RZ, 0x1 ;  /* 0x00000001ff0c7424 */ /* 0x000fe400078e00ff */
[----:B-1----:R-:W-:-:S07]  /*2470*/  IMAD.MOV.U32 R13, RZ, RZ, RZ ;  /* 0x000000ffff0d7224 */ /* 0x002fce00078e00ff */
[----:B------:R-:W-:-:S07]  /*2480*/  LEPC R20, `(.L_x_34) ;  /* 0x000000001014794e */ /* 0x000fce0000000000 */
[----:B--2---:R-:W-:Y:S05]  /*2490*/  CALL.ABS.NOINC R14 ;  /* 0x000000000e007343 */ /* 0x004fea0003c00000 */
.L_x_34:
[----:B--23--:R-:W2:Y:S01]  /*24a0*/  LDC R4, c[0x0][0x288] ;  /* 0x0000a200ff047b82 */ /* 0x00cea20000000800 */
[----:B------:R-:W-:Y:S01]  /*24b0*/  ULDC.64 UR4, c[0x0][0x590] ;  /* 0x0001640000047ab9 */ /* 0x000fe20000000a00 */
[----:B------:R-:W-:Y:S01]  /*24c0*/  SHF.R.U32.HI R0, RZ, 0x2, R18 ;  /* 0x00000002ff007819 */ /* 0x000fe20000011612 */
[----:B------:R-:W-:Y:S01]  /*24d0*/  IMAD.U32 R101, RZ, RZ, UR4 ;  /* 0x00000004ff657e24 */ /* 0x000fe2000f8e00ff */
[----:B------:R-:W-:Y:S01]  /*24e0*/  LOP3.LUT R6, R18, 0xe0, RZ, 0xc0, !PT ;  /* 0x000000e012067812 */ /* 0x000fe200078ec0ff */
[----:B------:R-:W-:Y:S01]  /*24f0*/  IMAD.U32 R103, RZ, RZ, UR5 ;  /* 0x00000005ff677e24 */ /* 0x000fe2000f8e00ff */
[----:B------:R-:W-:Y:S01]  /*2500*/  LOP3.LUT R7, R0, 0x7, RZ, 0xc0, !PT ;  /* 0x0000000700077812 */ /* 0x000fe200078ec0ff */
[----:B------:R-:W-:Y:S01]  /*2510*/  ULDC UR4, c[0x0][0x284] ;  /* 0x0000a10000047ab9 */ /* 0x000fe20000000800 */
[----:B------:R-:W-:Y:S02]  /*2520*/  ISETP.NE.U32.AND P1, PT, R101, RZ, PT ;  /* 0x000000ff6500720c */ /* 0x000fe40003f25070 */
[----:B------:R-:W-:-:S02]  /*2530*/  LOP3.LUT R3, R18, 0x3, RZ, 0xc0, !PT ;  /* 0x0000000312037812 */ /* 0x000fc400078ec0ff */
[----:B------:R-:W-:Y:S02]  /*2540*/  ISETP.NE.AND.EX P1, PT, R103, RZ, PT, P1 ;  /* 0x000000ff6700720c */ /* 0x000fe40003f25310 */
[----:B------:R-:W-:-:S04]  /*2550*/  SHF.R.U32.HI R0, RZ, 0x1, R6 ;  /* 0x00000001ff007819 */ /* 0x000fc80000011606 */
[----:B------:R-:W-:-:S05]  /*2560*/  IADD3 R0, -R0, UR4, -R7 ;  /* 0x0000000400007c10 */ /* 0x000fca000fffe907 */
[----:B------:R-:W-:Y:S02]  /*2570*/  IMAD R95, R95, -0x100, R0 ;  /* 0xffffff005f5f7824 */ /* 0x000fe400078e0200 */
[----:B--2---:R-:W-:-:S04]  /*2580*/  IMAD R4, R3, -0x2, R4 ;  /* 0xfffffffe03047824 */ /* 0x004fc800078e0204 */
[----:B------:R-:W-:Y:S01]  /*2590*/  IMAD R97, R97, -0x40, R4 ;  /* 0xffffffc061617824 */ /* 0x000fe200078e0204 */
[----:B------:R-:W-:Y:S06]  /*25a0*/  @!P1 BRA `(.L_x_36) ;  /* 0x0000000000549947 */ /* 0x000fec0003800000 */
[----:B------:R-:W-:Y:S02]  /*25b0*/  ULDC.64 UR4, c[0x0][0x588] ;  /* 0x0001620000047ab9 */ /* 0x000fe40000000a00 */
[----:B------:R-:W-:-:S04]  /*25c0*/  ISETP.NE.U32.AND P0, PT, RZ, UR4, PT ;  /* 0x00000004ff007c0c */ /* 0x000fc8000bf05070 */
[----:B------:R-:W-:-:S13]  /*25d0*/  ISETP.NE.AND.EX P0, PT, RZ, UR5, PT, P0 ;  /* 0x00000005ff007c0c */ /* 0x000fda000bf05300 */
[----:B------:R-:W-:Y:S05]  /*25e0*/  @!P0 BRA `(.L_x_37) ;  /* 0x0000000000288947 */ /* 0x000fea0003800000 */
[----:B------:R-:W2:Y:S01]  /*25f0*/  LDC.64 R4, c[0x0][0x588] ;  /* 0x00016200ff047b82 */ /* 0x000ea20000000a00 */
[----:B------:R-:W-:-:S04]  /*2600*/  IMAD R3, R101, UR47, RZ ;  /* 0x0000002f65037c24 */ /* 0x000fc8000f8e02ff */
[----:B--2---:R-:W-:-:S05]  /*2610*/  IMAD.WIDE R4, R3, 0x4, R4 ;  /* 0x0000000403047825 */ /* 0x004fca00078e0204 */
[----:B------:R-:W2:Y:S01]  /*2620*/  LDG.E R90, desc[UR40][R4.64] ;  /* 0x00000028045a7981 */ /* 0x000ea2000c1e1900 */
[----:B------:R-:W-:Y:S02]  /*2630*/  IMAD.MOV.U32 R88, RZ, RZ, 0x1 ;  /* 0x00000001ff587424 */ /* 0x000fe400078e00ff */
[----:B------:R-:W-:Y:S02]  /*2640*/  IMAD.MOV.U32 R92, RZ, RZ, 0x1 ;  /* 0x00000001ff5c7424 */ /* 0x000fe400078e00ff */
[----:B------:R-:W-:Y:S01]  /*2650*/  IMAD.MOV.U32 R94, RZ, RZ, 0x1 ;  /* 0x00000001ff5e7424 */ /* 0x000fe200078e00ff */
[----:B--2---:R-:W-:Y:S01]  /*2660*/  MOV R93, R90 ;  /* 0x0000005a005d7202 */ /* 0x004fe20000000f00 */
[----:B------:R-:W-:Y:S01]  /*2670*/  IMAD.MOV.U32 R96, RZ, RZ, R90 ;  /* 0x000000ffff607224 */ /* 0x000fe200078e005a */
[----:B------:R-:W-:Y:S06]  /*2680*/  BRA `(.L_x_36) ;  /* 0x00000000001c7947 */ /* 0x000fec0003800000 */
.L_x_37:
[----:B------:R-:W-:Y:S01]  /*2690*/  ULDC UR4, c[0x0][0x580] ;  /* 0x0001600000047ab9 */ /* 0x000fe20000000800 */
[----:B------:R-:W-:Y:S02]  /*26a0*/  IMAD.MOV.U32 R88, RZ, RZ, 0x1 ;  /* 0x00000001ff587424 */ /* 0x000fe400078e00ff */
[----:B------:R-:W-:Y:S02]  /*26b0*/  IMAD.MOV.U32 R92, RZ, RZ, 0x1 ;  /* 0x00000001ff5c7424 */ /* 0x000fe400078e00ff */
[----:B------:R-:W-:Y:S02]  /*26c0*/  IMAD.MOV.U32 R94, RZ, RZ, 0x1 ;  /* 0x00000001ff5e7424 */ /* 0x000fe400078e00ff */
[----:B------:R-:W-:Y:S02]  /*26d0*/  IMAD.U32 R90, RZ, RZ, UR4 ;  /* 0x00000004ff5a7e24 */ /* 0x000fe4000f8e00ff */
[----:B------:R-:W-:Y:S02]  /*26e0*/  IMAD.U32 R93, RZ, RZ, UR4 ;  /* 0x00000004ff5d7e24 */ /* 0x000fe4000f8e00ff */
[----:B------:R-:W-:-:S07]  /*26f0*/  IMAD.U32 R96, RZ, RZ, UR4 ;  /* 0x00000004ff607e24 */ /* 0x000fce000f8e00ff */
.L_x_36:
[----:B------:R-:W2:Y:S02]  /*2700*/  LDC.64 R8, c[0x0][0x5b0] ;  /* 0x00016c00ff087b82 */ /* 0x000ea40000000a00 */
[----:B--2---:R-:W-:-:S04]  /*2710*/  ISETP.NE.U32.AND P0, PT, R8, RZ, PT ;  /* 0x000000ff0800720c */ /* 0x004fc80003f05070 */
[----:B------:R-:W-:-:S13]  /*2720*/  ISETP.NE.AND.EX P0, PT, R9, RZ, PT, P0 ;  /* 0x000000ff0900720c */ /* 0x000fda0003f05300 */
[----:B------:R-:W-:Y:S05]  /*2730*/  @!P0 BRA `(.L_x_38) ;  /* 0x00000000002c8947 */ /* 0x000fea0003800000 */
[----:B------:R-:W-:Y:S02]  /*2740*/  ULDC.64 UR4, c[0x0][0x5a8] ;  /* 0x00016a0000047ab9 */ /* 0x000fe40000000a00 */
[----:B------:R-:W-:-:S04]  /*2750*/  ISETP.NE.U32.AND P0, PT, RZ, UR4, PT ;  /* 0x00000004ff007c0c */ /* 0x000fc8000bf05070 */
[----:B------:R-:W-:-:S13]  /*2760*/  ISETP.NE.AND.EX P0, PT, RZ, UR5, PT, P0 ;  /* 0x00000005ff007c0c */ /* 0x000fda000bf05300 */
[----:B------:R-:W-:Y:S05]  /*2770*/  @!P0 BRA `(.L_x_39) ;  /* 0x0000000000148947 */ /* 0x000fea0003800000 */
[----:B------:R-:W2:Y:S01]  /*2780*/  LDC.64 R4, c[0x0][0x5a8] ;  /* 0x00016a00ff047b82 */ /* 0x000ea20000000a00 */
[----:B------:R-:W-:-:S04]  /*2790*/  IMAD R3, R8, UR47, RZ ;  /* 0x0000002f08037c24 */ /* 0x000fc8000f8e02ff */
[----:B--2---:R-:W-:-:S05]  /*27a0*/  IMAD.WIDE R4, R3, 0x4, R4 ;  /* 0x0000000403047825 */ /* 0x004fca00078e0204 */
[----:B-1----:R2:W5:Y:S01]  /*27b0*/  LDG.E R91, desc[UR40][R4.64] ;  /* 0x00000028045b7981 */ /* 0x002562000c1e1900 */
[----:B------:R-:W-:Y:S05]  /*27c0*/  BRA `(.L_x_38) ;  /* 0x0000000000087947 */ /* 0x000fea0003800000 */
.L_x_39:
[----:B------:R-:W-:Y:S02]  /*27d0*/  ULDC UR4, c[0x0][0x5a0] ;  /* 0x0001680000047ab9 */ /* 0x000fe40000000800 */
[----:B-1----:R-:W-:-:S07]  /*27e0*/  IMAD.U32 R91, RZ, RZ, UR4 ;  /* 0x00000004ff5b7e24 */ /* 0x002fce000f8e00ff */
.L_x_38:
[----:B------:R-:W3:Y:S01]  /*27f0*/  LDC.64 R8, c[0x0][0x5c0] ;  /* 0x00017000ff087b82 */ /* 0x000ee20000000a00 */
[----:B------:R-:W-:Y:S01]  /*2800*/  ULDC.64 UR4, c[0x0][0x588] ;  /* 0x0001620000047ab9 */ /* 0x000fe20000000a00 */
[----:B------:R-:W-:Y:S02]  /*2810*/  ISETP.EQ.U32.AND P4, PT, R101, RZ, PT ;  /* 0x000000ff6500720c */ /* 0x000fe40003f82070 */
[----:B------:R-:W-:Y:S02]  /*2820*/  ISETP.NE.U32.AND P3, PT, RZ, UR4, PT ;  /* 0x00000004ff007c0c */ /* 0x000fe4000bf65070 */
[----:B------:R-:W-:Y:S02]  /*2830*/  LOP3.LUT P5, RZ, R94, 0xff, RZ, 0xc0, !PT ;  /* 0x000000ff5eff7812 */ /* 0x000fe400078ac0ff */
[----:B------:R-:W4:Y:S01]  /*2840*/  LDC R14, c[0x0][0x5c8] ;  /* 0x00017200ff0e7b82 */ /* 0x000f220000000800 */
[----:B------:R-:W-:Y:S02]  /*2850*/  ISETP.NE.AND.EX P3, PT, RZ, UR5, PT, P3 ;  /* 0x00000005ff007c0c */ /* 0x000fe4000bf65330 */
[----:B------:R-:W-:-:S02]  /*2860*/  FSEL R3, R96, R93, !P5 ;  /* 0x0000005d60037208 */ /* 0x000fc40006800000 */
[----:B------:R-:W-:Y:S02]  /*2870*/  ISETP.EQ.OR.EX P4, PT, R103, RZ, !P3, P4 ;  /* 0x000000ff6700720c */ /* 0x000fe40005f82740 */
[----:B------:R-:W-:Y:S02]  /*2880*/  PLOP3.LUT P0, PT, PT, PT, PT, 0x8, 0x0 ;  /* 0x000000000000781c */ /* 0x000fe40003f0e170 */
[----:B------:R-:W-:Y:S02]  /*2890*/  PLOP3.LUT P3, PT, P3, PT, PT, 0x8, 0x0 ;  /* 0x000000000000781c */ /* 0x000fe40001f6e170 */
[C---:B------:R-:W-:Y:S02]  /*28a0*/  FSEL R93, R90.reuse, R93, !P1 ;  /* 0x0000005d5a5d7208 */ /* 0x040fe40004800000 */
[----:B------:R-:W-:Y:S02]  /*28b0*/  FSEL R0, R90, R3, !P1 ;  /* 0x000000035a007208 */ /* 0x000fe40004800000 */
[----:B---3--:R-:W-:-:S04]  /*28c0*/  ISETP.NE.U32.AND P2, PT, R8, RZ, PT ;  /* 0x000000ff0800720c */ /* 0x008fc80003f45070 */
[----:B------:R-:W-:-:S04]  /*28d0*/  ISETP.NE.AND.EX P2, PT, R9, RZ, PT, P2 ;  /* 0x000000ff0900720c */ /* 0x000fc80003f45320 */
[----:B----4-:R-:W-:Y:S01]  /*28e0*/  FSEL R14, R14, RZ, !P2 ;  /* 0x000000ff0e0e7208 */ /* 0x010fe20005000000 */
[----:B------:R-:W-:Y:S08]  /*28f0*/  @!P4 BRA `(.L_x_40) ;  /* 0x00000000003cc947 */ /* 0x000ff00003800000 */
[----:B------:R-:W-:Y:S04]  /*2900*/  BSSY B0, `(.L_x_40) ;  /* 0x000000e000007945 */ /* 0x000fe80003800000 */
[----:B------:R-:W-:Y:S05]  /*2910*/  @!P1 BRA `(.L_x_41) ;  /* 0x0000000000249947 */ /* 0x000fea0003800000 */
[----:B------:R-:W-:Y:S02]  /*2920*/  LOP3.LUT P4, RZ, R92, 0xff, RZ, 0xc0, !PT ;  /* 0x000000ff5cff7812 */ /* 0x000fe4000788c0ff */
[----:B------:R-:W-:Y:S02]  /*2930*/  PLOP3.LUT P0, PT, P3, PT, PT, 0x80, 0x0 ;  /* 0x000000000000781c */ /* 0x000fe40001f0f070 */
[----:B------:R-:W-:-:S09]  /*2940*/  PRMT R94, RZ, 0x7610, R94 ;  /* 0x00007610ff5e7816 */ /* 0x000fd2000000005e */
[----:B------:R-:W-:Y:S05]  /*2950*/  @!P4 BRA `(.L_x_42) ;  /* 0x000000000020c947 */ /* 0x000fea0003800000 */
[----:B------:R-:W-:Y:S01]  /*2960*/  FSETP.EQ.AND P0, PT, R90, RZ, PT ;  /* 0x000000ff5a00720b */ /* 0x000fe20003f02000 */
[----:B------:R-:W-:Y:S01]  /*2970*/  IMAD.MOV.U32 R93, RZ, RZ, R90 ;  /* 0x000000ffff5d7224 */ /* 0x000fe200078e005a */
[----:B------:R-:W-:Y:S02]  /*2980*/  PRMT R94, R92, 0x7610, R94 ;  /* 0x000076105c5e7816 */ /* 0x000fe4000000005e */
[----:B------:R-:W-:Y:S01]  /*2990*/  MOV R0, R90 ;  /* 0x0000005a00007202 */ /* 0x000fe20000000f00 */
[----:B------:R-:W-:Y:S08]  /*29a0*/  BRA `(.L_x_42) ;  /* 0x00000000000c7947 */ /* 0x000ff00003800000 */
.L_x_41:
[----:B------:R-:W-:Y:S01]  /*29b0*/  FSETP.EQ.AND P0, PT, R90, RZ, PT ;  /* 0x000000ff5a00720b */ /* 0x000fe20003f02000 */
[--C-:B------:R-:W-:Y:S02]  /*29c0*/  IMAD.MOV.U32 R93, RZ, RZ, R90.reuse ;  /* 0x000000ffff5d7224 */ /* 0x100fe400078e005a */
[----:B------:R-:W-:-:S10]  /*29d0*/  IMAD.MOV.U32 R0, RZ, RZ, R90 ;  /* 0x000000ffff007224 */ /* 0x000fd400078e005a */
.L_x_42:
[----:B------:R-:W-:Y:S05]  /*29e0*/  BSYNC B0 ;  /* 0x0000000000007941 */ /* 0x000fea0003800000 */
.L_x_40:
[----:B------:R-:W-:Y:S04]  /*29f0*/  BSSY B0, `(.L_x_43) ;  /* 0x000000f000007945 */ /* 0x000fe80003800000 */
[----:B------:R-:W-:Y:S05]  /*2a00*/  @!P1 BRA `(.L_x_44) ;  /* 0x0000000000289947 */ /* 0x000fea0003800000 */
[----:B------:R-:W-:Y:S02]  /*2a10*/  LOP3.LUT P1, RZ, R88, 0xff, RZ, 0xc0, !PT ;  /* 0x000000ff58ff7812 */ /* 0x000fe4000782c0ff */
[----:B------:R-:W-:Y:S02]  /*2a20*/  PRMT R92, RZ, 0x7610, R92 ;  /* 0x00007610ff5c7816 */ /* 0x000fe4000000005c */
[----:B------:R-:W-:-:S09]  /*2a30*/  PRMT R94, RZ, 0x7610, R94 ;  /* 0x00007610ff5e7816 */ /* 0x000fd2000000005e */
[----:B------:R-:W-:Y:S05]  /*2a40*/  @!P1 BRA `(.L_x_45) ;  /* 0x0000000000249947 */ /* 0x000fea0003800000 */
[----:B------:R-:W-:Y:S01]  /*2a50*/  FSETP.EQ.AND P3, PT, R90, RZ, PT ;  /* 0x000000ff5a00720b */ /* 0x000fe20003f62000 */
[----:B------:R-:W-:Y:S01]  /*2a60*/  IMAD.MOV.U32 R93, RZ, RZ, R90 ;  /* 0x000000ffff5d7224 */ /* 0x000fe200078e005a */
[C---:B------:R-:W-:Y:S01]  /*2a70*/  PRMT R92, R88.reuse, 0x7610, R92 ;  /* 0x00007610585c7816 */ /* 0x040fe2000000005c */
[----:B------:R-:W-:Y:S01]  /*2a80*/  IMAD.MOV.U32 R0, RZ, RZ, R90 ;  /* 0x000000ffff007224 */ /* 0x000fe200078e005a */
[----:B------:R-:W-:Y:S01]  /*2a90*/  PRMT R94, R88, 0x7610, R94 ;  /* 0x00007610585e7816 */ /* 0x000fe2000000005e */
[----:B------:R-:W-:Y:S08]  /*2aa0*/  BRA `(.L_x_45) ;  /* 0x00000000000c7947 */ /* 0x000ff00003800000 */
.L_x_44:
[----:B------:R-:W-:Y:S01]  /*2ab0*/  FSETP.EQ.AND P3, PT, R90, RZ, PT ;  /* 0x000000ff5a00720b */ /* 0x000fe20003f62000 */
[--C-:B------:R-:W-:Y:S02]  /*2ac0*/  IMAD.MOV.U32 R93, RZ, RZ, R90.reuse ;  /* 0x000000ffff5d7224 */ /* 0x100fe400078e005a */
[----:B------:R-:W-:-:S10]  /*2ad0*/  IMAD.MOV.U32 R0, RZ, RZ, R90 ;  /* 0x000000ffff007224 */ /* 0x000fd400078e005a */
.L_x_45:
[----:B------:R-:W-:Y:S05]  /*2ae0*/  BSYNC B0 ;  /* 0x0000000000007941 */ /* 0x000fea0003800000 */
.L_x_43:
[----:B------:R-:W-:Y:S01]  /*2af0*/  LOP3.LUT R89, R89, 0x1, RZ, 0x3c, !PT ;  /* 0x0000000159597812 */ /* 0x000fe200078e3cff */
[--C-:B------:R-:W-:Y:S01]  /*2b00*/  IMAD.MOV.U32 R12, RZ, RZ, R14.reuse ;  /* 0x000000ffff0c7224 */ /* 0x100fe200078e000e */
[----:B------:R-:W-:Y:S01]  /*2b10*/  MOV R20, R14 ;  /* 0x0000000e00147202 */ /* 0x000fe20000000f00 */
[----:B------:R-:W-:Y:S02]  /*2b20*/  IMAD.MOV.U32 R98, RZ, RZ, R14 ;  /* 0x000000ffff627224 */ /* 0x000fe400078e000e */
[----:B------:R-:W-:Y:S01]  /*2b30*/  IMAD.MOV.U32 R3, RZ, RZ, RZ ;  /* 0x000000ffff037224 */ /* 0x000fe200078e00ff */
[----:B------:R-:W-:Y:S06]  /*2b40*/  @!P2 BRA `(.L_x_46) ;  /* 0x000000000080a947 */ /* 0x000fec0003800000 */
[----:B------:R-:W3:Y:S01]  /*2b50*/  LDC.64 R10, c[0x0][0x5d0] ;  /* 0x00017400ff0a7b82 */ /* 0x000ee20000000a00 */
[----:B------:R-:W-:Y:S01]  /*2b60*/  SHF.R.U32.HI R6, RZ, 0x5, R6 ;  /* 0x00000005ff067819 */ /* 0x000fe20000011606 */
[----:B------:R-:W-:Y:S01]  /*2b70*/  USHF.R.S32.HI UR4, URZ, 0x1f, UR47 ;  /* 0x0000001f3f047899 */ /* 0x000fe2000801142f */
[----:B------:R-:W-:-:S03]  /*2b80*/  ISETP.GE.AND P1, PT, R97, 0x1, PT ;  /* 0x000000016100780c */ /* 0x000fc60003f26270 */
[----:B--2---:R-:W-:Y:S01]  /*2b90*/  IMAD.SHL.U32 R4, R6, 0x10, RZ ;  /* 0x0000001006047824 */ /* 0x004fe200078e00ff */
[C---:B------:R-:W-:Y:S02]  /*2ba0*/  ISETP.LT.OR P5, PT, R95.reuse, 0x1, !P1 ;  /* 0x000000015f00780c */ /* 0x040fe40004fa1670 */
[----:B------:R-:W-:Y:S02]  /*2bb0*/  ISETP.LT.OR P4, PT, R95, 0x81, !P1 ;  /* 0x000000815f00780c */ /* 0x000fe40004f81670 */
[----:B------:R-:W-:-:S05]  /*2bc0*/  LOP3.LUT R4, R4, 0xfffffff0, R7, 0xe2, !PT ;  /* 0xfffffff004047812 */ /* 0x000fca00078ee207 */
[----:B------:R-:W-:-:S05]  /*2bd0*/  VIADD R4, R4, UR46 ;  /* 0x0000002e04047c36 */ /* 0x000fca0008000000 */
[--C-:B------:R-:W-:Y:S01]  /*2be0*/  SHF.R.S32.HI R5, RZ, 0x1f, R4.reuse ;  /* 0x0000001fff057819 */ /* 0x100fe20000011404 */
[C---:B---3--:R-:W-:Y:S02]  /*2bf0*/  IMAD R6, R10.reuse, UR4, RZ ;  /* 0x000000040a067c24 */ /* 0x048fe4000f8e02ff */
[----:B------:R-:W-:-:S04]  /*2c00*/  IMAD.WIDE.U32 R4, R10, UR47, R4 ;  /* 0x0000002f0a047c25 */ /* 0x000fc8000f8e0004 */
[----:B------:R-:W-:Y:S01]  /*2c10*/  IMAD R7, R11, UR47, R6 ;  /* 0x0000002f0b077c24 */ /* 0x000fe2000f8e0206 */
[----:B------:R-:W-:-:S03]  /*2c20*/  LEA R6, P2, R4, R8, 0x1 ;  /* 0x0000000804067211 */ /* 0x000fc600078408ff */
[----:B------:R-:W-:-:S05]  /*2c30*/  IMAD.IADD R5, R5, 0x1, R7 ;  /* 0x0000000105057824 */ /* 0x000fca00078e0207 */
[----:B------:R-:W-:Y:S02]  /*2c40*/  LEA.HI.X R7, R4, R9, R5, 0x1, P2 ;  /* 0x0000000904077211 */ /* 0x000fe400010f0c05 */
[C---:B------:R-:W-:Y:S02]  /*2c50*/  ISETP.LT.OR P2, PT, R95.reuse, 0x9, !P1 ;  /* 0x000000095f00780c */ /* 0x040fe40004f41670 */
[----:B------:R-:W-:Y:S01]  /*2c60*/  ISETP.LT.OR P1, PT, R95, 0x89, !P1 ;  /* 0x000000895f00780c */ /* 0x000fe20004f21670 */
[----:B------:R-:W2:Y:S04]  /*2c70*/  @!P5 LDG.E.U16 R8, desc[UR40][R6.64] ;  /* 0x000000280608d981 */ /* 0x000ea8000c1e1500 */
[----:B------:R-:W3:Y:S06]  /*2c80*/  @!P4 LDG.E.U16 R4, desc[UR40][R6.64+0x100] ;  /* 0x000100280604c981 */ /* 0x000eec000c1e1500 */
[----:B------:R-:W4:Y:S04]  /*2c90*/  @!P2 LDG.E.U16 R5, desc[UR40][R6.64+0x10] ;  /* 0x000010280605a981 */ /* 0x000f28000c1e1500 */
[----:B------:R-:W4:Y:S01]  /*2ca0*/  @!P1 LDG.E.U16 R9, desc[UR40][R6.64+0x110] ;  /* 0x0001102806099981 */ /* 0x000f22000c1e1500 */
[----:B------:R-:W-:-:S02]  /*2cb0*/  IMAD.MOV.U32 R98, RZ, RZ, RZ ;  /* 0x000000ffff627224 */ /* 0x000fc400078e00ff */
[----:B------:R-:W-:Y:S01]  /*2cc0*/  IMAD.MOV.U32 R14, RZ, RZ, RZ ;  /* 0x000000ffff0e7224 */ /* 0x000fe200078e00ff */
[----:B--2---:R-:W-:Y:S02]  /*2cd0*/  @!P5 PRMT R98, R8, 0x5410, RZ ;  /* 0x000054100862d816 */ /* 0x004fe400000000ff */
[----:B---3--:R-:W-:Y:S02]  /*2ce0*/  @!P4 PRMT R14, R4, 0x5410, RZ ;  /* 0x00005410040ec816 */ /* 0x008fe400000000ff */
[----:B----4-:R-:W-:Y:S02]  /*2cf0*/  @!P2 PRMT R98, R98, 0x5410, R5 ;  /* 0x000054106262a816 */ /* 0x010fe40000000005 */
[----:B------:R-:W-:-:S03]  /*2d00*/  @!P1 PRMT R14, R14, 0x5410, R9 ;  /* 0x000054100e0e9816 */ /* 0x000fc60000000009 */
[C---:B------:R-:W-:Y:S01]  /*2d10*/  IMAD.U32 R20, R98.reuse, 0x10000, RZ ;  /* 0x0001000062147824 */ /* 0x040fe200078e00ff */
[----:B------:R-:W-:Y:S01]  /*2d20*/  LOP3.LUT R98, R98, 0xffff0000, RZ, 0xc0, !PT ;  /* 0xffff000062627812 */ /* 0x000fe200078ec0ff */
[C---:B------:R-:W-:Y:S01]  /*2d30*/  IMAD.U32 R12, R14.reuse, 0x10000, RZ ;  /* 0x000100000e0c7824 */ /* 0x040fe200078e00ff */
[----:B------:R-:W-:-:S07]  /*2d40*/  LOP3.LUT R14, R14, 0xffff0000, RZ, 0xc0, !PT ;  /* 0xffff00000e0e7812 */ /* 0x000fce00078ec0ff */
.L_x_46:
[----:B------:R-:W-:Y:S01]  /*2d50*/  BSSY B0, `(.L_x_47) ;  /* 0x0000027000007945 */ /* 0x000fe20003800000 */
[----:B------:R-:W-:Y:S02]  /*2d60*/  CS2R R6, SRZ ;  /* 0x0000000000067805 */ /* 0x000fe4000001ff00 */
[----:B--2---:R-:W-:Y:S02]  /*2d70*/  CS2R R4, SRZ ;  /* 0x0000000000047805 */ /* 0x004fe4000001ff00 */
[----:B------:R-:W-:Y:S02]  /*2d80*/  CS2R R10, SRZ ;  /* 0x00000000000a7805 */ /* 0x000fe4000001ff00 */
[----:B------:R-:W-:Y:S01]  /*2d90*/  CS2R R8, SRZ ;  /* 0x0000000000087805 */ /* 0x000fe2000001ff00 */
[----:B------:R-:W-:Y:S06]  /*2da0*/  @P0 BRA `(.L_x_48) ;  /* 0x0000000000840947 */ /* 0x000fec0003800000 */
[----:B------:R-:W-:-:S13]  /*2db0*/  ISETP.NE.AND P1, PT, R100, 0x3, PT ;  /* 0x000000036400780c */ /* 0x000fda0003f25270 */
[----:B------:R-:W-:Y:S05]  /*2dc0*/  @!P1 BRA `(.L_x_49) ;  /* 0x0000000000049947 */ /* 0x000fea0003800000 */
[----:B------:R-:W-:Y:S01]  /*2dd0*/  BPT.TRAP 0x1 ;  /* 0x000000040000795c */ /* 0x000fe20000300000 */
.L_x_49:
[----:B------:R-:W-:Y:S01]  /*2de0*/  SHF.L.U32 R4, R89, 0x1f, RZ ;  /* 0x0000001f59047819 */ /* 0x000fe200000006ff */
[----:B------:R-:W-:Y:S01]  /*2df0*/  BSSY B1, `(.L_x_50) ;  /* 0x0000005000017945 */ /* 0x000fe20003800000 */
[----:B------:R-:W-:Y:S02]  /*2e00*/  IMAD.MOV.U32 R3, RZ, RZ, 0x1 ;  /* 0x00000001ff037424 */ /* 0x000fe400078e00ff */
[----:B------:R-:W2:Y:S01]  /*2e10*/  SYNCS.PHASECHK.TRANS64.TRYWAIT P1, [UR52+0x40], R4 ;  /* 0x00004004ff0075a7 */ /* 0x000ea20008020174 */
[----:B------:R-:W-:Y:S01]  /*2e20*/  IMAD.MOV.U32 R6, RZ, RZ, RZ ;  /* 0x000000ffff067224 */ /* 0x000fe200078e00ff */
[----:B--2---:R-:W-:Y:S06]  /*2e30*/  @!P1 BRA `(.L_x_51) ;  /* 0x0000005400249947 */ /* 0x004fec0003800000 */
.L_x_167:
[----:B------:R-:W-:Y:S05]  /*2e40*/  BSYNC B1 ;  /* 0x0000000000017941 */ /* 0x000fea0003800000 */
.L_x_50:
[----:B--2---:R-:W-:Y:S02]  /*2e50*/  CS2R R4, SRZ ;  /* 0x0000000000047805 */ /* 0x004fe4000001ff00 */
[----:B------:R-:W-:Y:S02]  /*2e60*/  CS2R R10, SRZ ;  /* 0x00000000000a7805 */ /* 0x000fe4000001ff00 */
[----:B------:R-:W-:Y:S01]  /*2e70*/  CS2R R8, SRZ ;  /* 0x0000000000087805 */ /* 0x000fe2000001ff00 */
[----:B------:R-:W-:Y:S06]  /*2e80*/  @P3 BRA `(.L_x_48) ;  /* 0x00000000004c3947 */ /* 0x000fec0003800000 */
[C---:B------:R-:W-:Y:S01]  /*2e90*/  IMAD.SHL.U32 R5, R18.reuse, 0x20, RZ ;  /* 0x0000002012057824 */ /* 0x040fe200078e00ff */
[C---:B------:R-:W-:Y:S01]  /*2ea0*/  SHF.L.U32 R4, R18.reuse, 0x4, RZ ;  /* 0x0000000412047819 */ /* 0x040fe200000006ff */
[----:B------:R-:W-:Y:S01]  /*2eb0*/  IMAD.SHL.U32 R9, R18, 0x4, RZ ;  /* 0x0000000412097824 */ /* 0x000fe200078e00ff */
[----:B------:R-:W-:Y:S01]  /*2ec0*/  SHF.R.U32.HI R7, RZ, 0x1, R18 ;  /* 0x00000001ff077819 */ /* 0x000fe20000011612 */
[----:B------:R-:W-:Y:S05]  /*2ed0*/  WARPSYNC.ALL ;  /* 0x0000000000007948 */ /* 0x000fea0003800000 */
[----:B------:R-:W-:Y:S02]  /*2ee0*/  LOP3.LUT R4, R4, 0xe00, RZ, 0xc0, !PT ;  /* 0x00000e0004047812 */ /* 0x000fe400078ec0ff */
[----:B------:R-:W-:-:S02]  /*2ef0*/  LOP3.LUT R6, R5, 0xc0, RZ, 0xc0, !PT ;  /* 0x000000c005067812 */ /* 0x000fc400078ec0ff */
[----:B------:R-:W-:Y:S02]  /*2f00*/  LOP3.LUT R4, R4, 0x20, R5, 0xf8, !PT ;  /* 0x0000002004047812 */ /* 0x000fe400078ef805 */
[----:B------:R-:W-:Y:S02]  /*2f10*/  LOP3.LUT R6, R6, 0x8, R7, 0xf8, !PT ;  /* 0x0000000806067812 */ /* 0x000fe400078ef807 */
[----:B------:R-:W-:Y:S02]  /*2f20*/  LOP3.LUT R4, R4, 0x100, R5, 0xf8, !PT ;  /* 0x0000010004047812 */ /* 0x000fe400078ef805 */
[----:B------:R-:W-:Y:S02]  /*2f30*/  LOP3.LUT R9, R6, 0x18, R9, 0x78, !PT ;  /* 0x0000001806097812 */ /* 0x000fe400078e7809 */
[----:B------:R-:W-:Y:S02]  /*2f40*/  LOP3.LUT P1, RZ, R18, 0x4, RZ, 0xc0, !PT ;  /* 0x0000000412ff7812 */ /* 0x000fe4000782c0ff */
[----:B------:R-:W-:-:S04]  /*2f50*/  LOP3.LUT R4, R4, R9, RZ, 0xfc, !PT ;  /* 0x0000000904047212 */ /* 0x000fc800078efcff */
[----:B------:R-:W-:-:S05]  /*2f60*/  LEA R8, R4, UR52, 0x1 ;  /* 0x0000003404087c11 */ /* 0x000fca000f8e08ff */
[C---:B------:R-:W-:Y:S02]  /*2f70*/  VIADD R5, R8.reuse, 0x200 ;  /* 0x0000020008057836 */ /* 0x040fe40000000000 */
[----:B------:R-:W-:Y:S02]  /*2f80*/  VIADD R4, R8, 0x220 ;  /* 0x0000022008047836 */ /* 0x000fe40000000000 */
[----:B------:R-:W-:Y:S01]  /*2f90*/  @P1 VIADD R4, R5, 0xffffffe0 ;  /* 0xffffffe005041836 */ /* 0x000fe20000000000 */
[----:B------:R-:W2:Y:S05]  /*2fa0*/  LDSM.16.M88.4 R8, [R8+0x200] ;  /* 0x000200000808783b */ /* 0x000eaa0000000200 */
[----:B------:R-:W3:Y:S02]  /*2fb0*/  LDSM.16.M88.4 R4, [R4] ;  /* 0x000000000404783b */ /* 0x000ee40000000200 */
.L_x_48:
[----:B------:R-:W-:Y:S05]  /*2fc0*/  BSYNC B0 ;  /* 0x0000000000007941 */ /* 0x000fea0003800000 */
.L_x_47:
[C---:B------:R-:W-:Y:S01]  /*2fd0*/  IMAD.SHL.U32 R107, R18.reuse, 0x20, RZ ;  /* 0x00000020126b7824 */ /* 0x040fe200078e00ff */
[----:B------:R-:W-:Y:S01]  /*2fe0*/  SHF.R.U32.HI R102, RZ, 0x1, R18 ;  /* 0x00000001ff667819 */ /* 0x000fe20000011612 */
[----:B------:R-:W-:Y:S01]  /*2ff0*/  IMAD.SHL.U32 R23, R18, 0x10, RZ ;  /* 0x0000001012177824 */ /* 0x000fe200078e00ff */
[----:B---3--:R-:W-:Y:S01]  /*3000*/  LOP3.LUT R109, R4, 0xffff0000, RZ, 0xc0, !PT ;  /* 0xffff0000046d7812 */ /* 0x008fe200078ec0ff */
[----:B--2---:R-:W-:Y:S01]  /*3010*/  IMAD.U32 R13, R8, 0x10000, RZ ;  /* 0x00010000080d7824 */ /* 0x004fe200078e00ff */
[----:B------:R-:W-:Y:S01]  /*3020*/  LOP3.LUT R15, R107, 0xc0, RZ, 0xc0, !PT ;  /* 0x000000c06b0f7812 */ /* 0x000fe200078ec0ff */
[----:B------:R-:W-:Y:S01]  /*3030*/  IMAD.U32 R21, R9, 0x10000, RZ ;  /* 0x0001000009157824 */ /* 0x000fe200078e00ff */
[----:B------:R-:W-:Y:S01]  /*3040*/  SHF.L.U32 R95, R10, 0x10, RZ ;  /* 0x000000100a5f7819 */ /* 0x000fe200000006ff */
[----:B------:R-:W-:Y:S01]  /*3050*/  IMAD.U32 R105, R11, 0x10000, RZ ;  /* 0x000100000b697824 */ /* 0x000fe200078e00ff */
[----:B------:R-:W-:Y:S01]  /*3060*/  LOP3.LUT R102, R15, 0x8, R102, 0xf8, !PT ;  /* 0x000000080f667812 */ /* 0x000fe200078ef866 */
[----:B------:R-:W-:Y:S01]  /*3070*/  IMAD.U32 R111, R5, 0x10000, RZ ;  /* 0x00010000056f7824 */ /* 0x000fe200078e00ff */
[----:B------:R-:W-:Y:S01]  /*3080*/  LOP3.LUT R15, R8, 0xffff0000, RZ, 0xc0, !PT ;  /* 0xffff0000080f7812 */ /* 0x000fe200078ec0ff */
[----:B------:R-:W-:Y:S01]  /*3090*/  IMAD.U32 R115, R6, 0x10000, RZ ;  /* 0x0001000006737824 */ /* 0x000fe200078e00ff */
[----:B------:R-:W-:Y:S01]  /*30a0*/  LOP3.LUT R8, R23, 0xe00, RZ, 0xc0, !PT ;  /* 0x00000e0017087812 */ /* 0x000fe200078ec0ff */
[----:B------:R-:W-:Y:S01]  /*30b0*/  IMAD.U32 R119, R7, 0x10000, RZ ;  /* 0x0001000007777824 */ /* 0x000fe200078e00ff */
[----:B------:R-:W-:Y:S01]  /*30c0*/  LOP3.LUT R23, R9, 0xffff0000, RZ, 0xc0, !PT ;  /* 0xffff000009177812 */ /* 0x000fe200078ec0ff */
[----:B------:R-:W-:Y:S01]  /*30d0*/  IMAD.SHL.U32 R9, R18, 0x4, RZ ;  /* 0x0000000412097824 */ /* 0x000fe200078e00ff */
[--C-:B------:R-:W-:Y:S01]  /*30e0*/  LOP3.LUT R8, R8, 0x20, R107.reuse, 0xf8, !PT ;  /* 0x0000002008087812 */ /* 0x100fe200078ef86b */
[-C--:B------:R-:W-:Y:S01]  /*30f0*/  FMUL R15, R15, R96.reuse ;  /* 0x000000600f0f7220 */ /* 0x080fe20000400000 */
[----:B------:R-:W-:Y:S01]  /*3100*/  LOP3.LUT R97, R10, 0xffff0000, RZ, 0xc0, !PT ;  /* 0xffff00000a617812 */ /* 0x000fe200078ec0ff */
[----:B-----5:R-:W-:Y:S01]  /*3110*/  FFMA R10, R91, R59, R98 ;  /* 0x0000003b5b0a7223 */ /* 0x020fe20000000062 */
[----:B------:R-:W-:Y:S01]  /*3120*/  LOP3.LUT R8, R8, 0x100, R107, 0xf8, !PT ;  /* 0x0000010008087812 */ /* 0x000fe200078ef86b */
[----:B------:R-:W-:Y:S01]  /*3130*/  IMAD.U32 R107, R4, 0x10000, RZ ;  /* 0x00010000046b7824 */ /* 0x000fe200078e00ff */
[----:B------:R-:W-:Y:S01]  /*3140*/  LOP3.LUT R4, R18, 0xff, RZ, 0xc0, !PT ;  /* 0x000000ff12047812 */ /* 0x000fe200078ec0ff */
[----:B------:R-:W-:Y:S01]  /*3150*/  FMUL R21, R21, R96 ;  /* 0x0000006015157220 */ /* 0x000fe20000400000 */
[----:B------:R-:W-:Y:S01]  /*3160*/  LOP3.LUT R9, R102, 0x18, R9, 0x78, !PT ;  /* 0x0000001866097812 */ /* 0x000fe200078e7809 */
[--C-:B------:R-:W-:Y:S01]  /*3170*/  FFMA R102, R91, R61, R20.reuse ;  /* 0x0000003d5b667223 */ /* 0x100fe20000000014 */
[----:B------:R-:W-:Y:S01]  /*3180*/  LOP3.LUT R11, R11, 0xffff0000, RZ, 0xc0, !PT ;  /* 0xffff00000b0b7812 */ /* 0x000fe200078ec0ff */
[----:B------:R-:W-:Y:S01]  /*3190*/  VIADD R4, R4, 0x1f ;  /* 0x0000001f04047836 */ /* 0x000fe20000000000 */
[----:B------:R-:W-:Y:S01]  /*31a0*/  LOP3.LUT R113, R5, 0xffff0000, RZ, 0xc0, !PT ;  /* 0xffff000005717812 */ /* 0x000fe200078ec0ff */
[C-C-:B------:R-:W-:Y:S01]  /*31b0*/  FFMA R5, R91.reuse, R60, R20.reuse ;  /* 0x0000003c5b057223 */ /* 0x140fe20000000014 */
[----:B------:R-:W-:Y:S01]  /*31c0*/  LOP3.LUT R117, R6, 0xffff0000, RZ, 0xc0, !PT ;  /* 0xffff000006757812 */ /* 0x000fe200078ec0ff */
[----:B------:R-:W-:Y:S01]  /*31d0*/  FFMA R6, R91, R57, R20 ;  /* 0x000000395b067223 */ /* 0x000fe20000000014 */
[----:B------:R-:W-:Y:S01]  /*31e0*/  LOP3.LUT R121, R7, 0xffff0000, RZ, 0xc0, !PT ;  /* 0xffff000007797812 */ /* 0x000fe200078ec0ff */
[C---:B------:R-:W-:Y:S01]  /*31f0*/  FFMA R7, R91.reuse, R62, R98 ;  /* 0x0000003e5b077223 */ /* 0x040fe20000000062 */
[----:B------:R-:W-:Y:S01]  /*3200*/  ISETP.GT.U32.AND P1, PT, R4, 0x3e, PT ;  /* 0x0000003e0400780c */ /* 0x000fe20003f24070 */
[C---:B------:R-:W-:Y:S01]  /*3210*/  FFMA R4, R91.reuse, R56, R20 ;  /* 0x000000385b047223 */ /* 0x040fe20000000014 */
[----:B------:R-:W-:Y:S01]  /*3220*/  LOP3.LUT R104, R8, R9, RZ, 0xfc, !PT ;  /* 0x0000000908687212 */ /* 0x000fe200078efcff */
[C---:B------:R-:W-:Y:S01]  /*3230*/  FFMA R8, R91.reuse, R58, R98 ;  /* 0x0000003a5b087223 */ /* 0x040fe20000000062 */
[----:B------:R-:W-:Y:S01]  /*3240*/  FFMA R9, R91, R64, R20 ;  /* 0x000000405b097223 */ /* 0x000fe20000000014 */
[-C--:B------:R-:W-:Y:S01]  /*3250*/  FMUL R23, R23, R96.reuse ;  /* 0x0000006017177220 */ /* 0x080fe20000400000 */
[C---:B------:R-:W-:Y:S01]  /*3260*/  FFMA R62, R91.reuse, R63, R98 ;  /* 0x0000003f5b3e7223 */ /* 0x040fe20000000062 */
[----:B------:R-:W-:Y:S01]  /*3270*/  FFMA R64, R91, R65, R20 ;  /* 0x000000415b407223 */ /* 0x000fe20000000014 */
[-C--:B------:R-:W-:Y:S01]  /*3280*/  FMUL R56, R95, R96.reuse ;  /* 0x000000605f387220 */ /* 0x080fe20000400000 */
[-C--:B------:R-:W-:Y:S01]  /*3290*/  FMUL R57, R97, R96.reuse ;  /* 0x0000006061397220 */ /* 0x080fe20000400000 */
[-C--:B------:R-:W-:Y:S01]  /*32a0*/  FMUL R58, R105, R96.reuse ;  /* 0x00000060693a7220 */ /* 0x080fe20000400000 */
[-C--:B------:R-:W-:Y:S01]  /*32b0*/  FMUL R59, R11, R96.reuse ;  /* 0x000000600b3b7220 */ /* 0x080fe20000400000 */
[-C--:B------:R-:W-:Y:S01]  /*32c0*/  FMUL R60, R107, R96.reuse ;  /* 0x000000606b3c7220 */ /* 0x080fe20000400000 */
[-C--:B------:R-:W-:Y:S01]  /*32d0*/  FMUL R61, R109, R96.reuse ;  /* 0x000000606d3d7220 */ /* 0x080fe20000400000 */
[----:B------:R-:W-:Y:S01]  /*32e0*/  FMUL R13, R13, R96 ;  /* 0x000000600d0d7220 */ /* 0x000fe20000400000 */
[----:B------:R-:W-:Y:S01]  /*32f0*/  FADD R11, R6, R15 ;  /* 0x0000000f060b7221 */ /* 0x000fe20000000000 */
        /* <DEDUP_REMOVED lines=9> */
[----:B------:R-:W-:Y:S01]  /*3390*/  F2FP.RELU.BF16.F32.PACK_AB R5, R63, R8 ;  /* 0x000000083f05723e */ /* 0x000fe200000018ff */
[----:B------:R-:W-:Y:S01]  /*33a0*/  FFMA R10, R91, R67, R98 ;  /* 0x000000435b0a7223 */ /* 0x000fe20000000062 */
[----:B------:R-:W-:Y:S01]  /*33b0*/  F2FP.RELU.BF16.F32.PACK_AB R6, R65, R6 ;  /* 0x000000064106723e */ /* 0x000fe200000018ff */
[----:B------:R-:W-:Y:S01]  /*33c0*/  FMUL R65, R113, R96 ;  /* 0x0000006071417220 */ /* 0x000fe20000400000 */
[----:B------:R-:W-:Y:S01]  /*33d0*/  F2FP.RELU.BF16.F32.PACK_AB R7, R62, R7 ;  /* 0x000000073e07723e */ /* 0x000fe200000018ff */
[C---:B------:R-:W-:Y:S01]  /*33e0*/  FFMA R62, R91.reuse, R69, R20 ;  /* 0x000000455b3e7223 */ /* 0x040fe20000000014 */
[----:B------:R-:W-:Y:S01]  /*33f0*/  F2FP.RELU.BF16.F32.PACK_AB R8, R64, R9 ;  /* 0x000000094008723e */ /* 0x000fe200000018ff */
[----:B------:R-:W-:Y:S01]  /*3400*/  FFMA R9, R91, R66, R98 ;  /* 0x000000425b097223 */ /* 0x000fe20000000062 */
[----:B------:R-:W-:Y:S01]  /*3410*/  F2FP.RELU.BF16.F32.PACK_AB R4, R11, R4 ;  /* 0x000000040b04723e */ /* 0x000fe200000018ff */
[----:B------:R-:W-:Y:S01]  /*3420*/  FMUL R64, R111, R96 ;  /* 0x000000606f407220 */ /* 0x000fe20000400000 */
[----:B------:R-:W-:Y:S01]  /*3430*/  FFMA R11, R91, R68, R20 ;  /* 0x000000445b0b7223 */ /* 0x000fe20000000014 */
[-C--:B------:R-:W-:Y:S01]  /*3440*/  FMUL R66, R115, R96.reuse ;  /* 0x0000006073427220 */ /* 0x080fe20000400000 */
[----:B------:R-:W-:Y:S01]  /*3450*/  FMUL R69, R117, R96 ;  /* 0x0000006075457220 */ /* 0x000fe20000400000 */
[C-C-:B------:R-:W-:Y:S01]  /*3460*/  FFMA R70, R91.reuse, R70, R98.reuse ;  /* 0x000000465b467223 */ /* 0x140fe20000000062 */
[----:B------:R-:W-:Y:S01]  /*3470*/  FFMA R71, R91, R71, R98 ;  /* 0x000000475b477223 */ /* 0x000fe20000000062 */
[----:B------:R-:W-:-:S02]  /*3480*/  IMAD.MOV.U32 R63, RZ, RZ, 0x20 ;  /* 0x00000020ff3f7424 */ /* 0x000fc400078e00ff */
[-C--:B------:R-:W-:Y:S01]  /*3490*/  FMUL R67, R119, R96.reuse ;  /* 0x0000006077437220 */ /* 0x080fe20000400000 */
[----:B------:R-:W-:Y:S01]  /*34a0*/  FMUL R68, R121, R96 ;  /* 0x0000006079447220 */ /* 0x000fe20000400000 */
[----:B------:R-:W-:Y:S01]  /*34b0*/  LOP3.LUT P2, RZ, R18, 0x4, RZ, 0xc0, !PT ;  /* 0x0000000412ff7812 */ /* 0x000fe2000784c0ff */
[----:B------:R-:W-:Y:S01]  /*34c0*/  FADD R9, R9, R64 ;  /* 0x0000004009097221 */ /* 0x000fe20000000000 */
[----:B------:R-:W-:Y:S01]  /*34d0*/  FADD R10, R10, R65 ;  /* 0x000000410a0a7221 */ /* 0x000fe20000000000 */
[----:B------:R-:W-:Y:S01]  /*34e0*/  FADD R11, R11, R66 ;  /* 0x000000420b0b7221 */ /* 0x000fe20000000000 */
[----:B------:R-:W-:Y:S01]  /*34f0*/  FADD R102, R62, R69 ;  /* 0x000000453e667221 */ /* 0x000fe20000000000 */
[----:B------:R-:W-:Y:S01]  /*3500*/  FADD R70, R70, R67 ;  /* 0x0000004346467221 */ /* 0x000fe20000000000 */
[----:B------:R-:W-:Y:S01]  /*3510*/  FADD R71, R71, R68 ;  /* 0x0000004447477221 */ /* 0x000fe20000000000 */
[----:B------:R-:W-:Y:S01]  /*3520*/  SEL R62, R63, 0xffffffe0, !P2 ;  /* 0xffffffe03f3e7807 */ /* 0x000fe20005000000 */
[----:B------:R-:W-:Y:S05]  /*3530*/  WARPSYNC.ALL ;  /* 0x0000000000007948 */ /* 0x000fea0003800000 */
[----:B------:R-:W-:Y:S01]  /*3540*/  LEA R63, R104, UR52, 0x1 ;  /* 0x00000034683f7c11 */ /* 0x000fe2000f8e08ff */
[----:B------:R-:W-:Y:S01]  /*3550*/  BSSY B0, `(.L_x_52) ;  /* 0x0000015000007945 */ /* 0x000fe20003800000 */
[----:B------:R-:W-:-:S02]  /*3560*/  F2FP.RELU.BF16.F32.PACK_AB R9, R10, R9 ;  /* 0x000000090a09723e */ /* 0x000fc400000018ff */
[----:B------:R-:W-:Y:S01]  /*3570*/  F2FP.RELU.BF16.F32.PACK_AB R10, R102, R11 ;  /* 0x0000000b660a723e */ /* 0x000fe200000018ff */
[----:B------:R2:W-:Y:S01]  /*3580*/  STSM.16.M88.4 [R63+0x200], R4 ;  /* 0x000200043f007844 */ /* 0x0005e20000000200 */
[----:B------:R-:W-:Y:S02]  /*3590*/  F2FP.RELU.BF16.F32.PACK_AB R11, R71, R70 ;  /* 0x00000046470b723e */ /* 0x000fe400000018ff */
[----:B------:R-:W-:-:S05]  /*35a0*/  IADD3 R70, R62, 0x200, R63 ;  /* 0x000002003e467810 */ /* 0x000fca0007ffe03f */
[----:B------:R2:W-:Y:S01]  /*35b0*/  STSM.16.M88.4 [R70], R8 ;  /* 0x0000000846007844 */ /* 0x0005e20000000200 */
[----:B------:R-:W-:Y:S01]  /*35c0*/  @!PT LDS RZ, [RZ] ;  /* 0x00000000fffff984 */ /* 0x000fe20000000800 */
[----:B------:R-:W-:Y:S01]  /*35d0*/  @!PT LDS RZ, [RZ] ;  /* 0x00000000fffff984 */ /* 0x000fe20000000800 */
[----:B------:R-:W-:Y:S01]  /*35e0*/  @!PT LDS RZ, [RZ] ;  /* 0x00000000fffff984 */ /* 0x000fe20000000800 */
[----:B------:R-:W-:Y:S01]  /*35f0*/  @!PT LDS RZ, [RZ] ;  /* 0x00000000fffff984 */ /* 0x000fe20000000800 */
[----:B------:R3:W-:Y:S06]  /*3600*/  MEMBAR.ALL.CTA ;  /* 0x0000000000007992 */ /* 0x0007ec0000008000 */
[----:B---3--:R-:W3:Y:S02]  /*3610*/  FENCE.VIEW.ASYNC.S ;  /* 0x00000000000073c6 */ /* 0x008ee40000000000 */
[----:B---3--:R-:W-:Y:S06]  /*3620*/  BAR.SYNC.DEFER_BLOCKING 0x1, 0x100 ;  /* 0x0044000000007b1d */ /* 0x008fec0000010000 */
[----:B------:R-:W-:Y:S05]  /*3630*/  @P1 BRA `(.L_x_53) ;  /* 0x0000000000181947 */ /* 0x000fea0003800000 */
[----:B------:R-:W-:Y:S02]  /*3640*/  UIADD3 UR4, UP0, UR54, 0x4f0, URZ ;  /* 0x000004f036047890 */ /* 0x000fe4000ff1e03f */
[----:B------:R-:W-:Y:S02]  /*3650*/  UIADD3 UR44, UR52, 0x200, URZ ;  /* 0x00000200342c7890 */ /* 0x000fe4000fffe03f */
[----:B------:R-:W-:-:S09]  /*3660*/  UIADD3.X UR5, URZ, UR55, URZ, UP0, !UPT ;  /* 0x000000373f057290 */ /* 0x000fd200087fe43f */
[----:B------:R3:W-:Y:S01]  /*3670*/  UTMASTG.3D [UR44], [UR4] ;  /* 0x0000002c040073b5 */ /* 0x0007e20008010000 */
[----:B------:R0:W-:Y:S01]  /*3680*/  UTMACMDFLUSH ;  /* 0x00000000000079b7 */ /* 0x0001e20000000000 */
[----:B---3--:R-:W-:-:S04]  /*3690*/  DEPBAR.LE SB0, 0x1 ;  /* 0x000080400000791a */ /* 0x008fc80000000000 */
.L_x_53:
[----:B------:R-:W-:Y:S05]  /*36a0*/  BSYNC B0 ;  /* 0x0000000000007941 */ /* 0x000fea0003800000 */
.L_x_52:
[----:B------:R-:W-:Y:S01]  /*36b0*/  BAR.SYNC.DEFER_BLOCKING 0x1, 0x100 ;  /* 0x0044000000007b1d */ /* 0x000fe20000010000 */
[----:B------:R-:W-:-:S13]  /*36c0*/  ISETP.NE.AND P2, PT, RZ, UR43, PT ;  /* 0x0000002bff007c0c */ /* 0x000fda000bf45270 */
[----:B------:R-:W-:Y:S05]  /*36d0*/  @!P2 BRA `(.L_x_54) ;  /* 0x000000000034a947 */ /* 0x000fea0003800000 */
[----:B------:R-:W-:Y:S04]  /*36e0*/  BSSY B0, `(.L_x_55) ;  /* 0x0000009000007945 */ /* 0x000fe80003800000 */
[----:B------:R-:W-:Y:S05]  /*36f0*/  @P0 BRA `(.L_x_56) ;  /* 0x00000000001c0947 */ /* 0x000fea0003800000 */
[----:B------:R-:W-:-:S13]  /*3700*/  ISETP.NE.AND P2, PT, R100, 0x3, PT ;  /* 0x000000036400780c */ /* 0x000fda0003f45270 */
[----:B------:R-:W-:Y:S05]  /*3710*/  @!P2 BRA `(.L_x_57) ;  /* 0x000000000004a947 */ /* 0x000fea0003800000 */
[----:B------:R-:W-:Y:S01]  /*3720*/  BPT.TRAP 0x1 ;  /* 0x000000040000795c */ /* 0x000fe20000300000 */
.L_x_57:
[----:B------:R-:W-:-:S04]  /*3730*/  ULEA UR4, UR42, UR52, 0x3 ;  /* 0x000000342a047291 */ /* 0x000fc8000f8e183f */
[----:B------:R-:W-:-:S04]  /*3740*/  UIADD3 UR4, UR4, 0x60, URZ ;  /* 0x0000006004047890 */ /* 0x000fc8000fffe03f */
[----:B------:R-:W-:-:S09]  /*3750*/  UPRMT UR4, UR51, 0x654, UR4 ;  /* 0x0000065433047896 */ /* 0x000fd20008000004 */
[----:B------:R-:W-:Y:S03]  /*3760*/  SYNCS.ARRIVE.TRANS64.RED.A1T0 RZ, [UR4], RZ ;  /* 0x000000ffffff79a7 */ /* 0x000fe60008100404 */
.L_x_56:
[----:B------:R-:W-:Y:S05]  /*3770*/  BSYNC B0 ;  /* 0x0000000000007941 */ /* 0x000fea0003800000 */
.L_x_55:
[----:B------:R-:W-:-:S04]  /*3780*/  UIADD3 UR42, UR42, 0x1, URZ ;  /* 0x000000012a2a7890 */ /* 0x000fc8000fffe03f */
[----:B------:R-:W-:-:S04]  /*3790*/  UISETP.NE.AND UP0, UPT, UR42, 0x4, UPT ;  /* 0x000000042a00788c */ /* 0x000fc8000bf05270 */
[----:B------:R-:W-:-:S12]  /*37a0*/  USEL UR42, UR42, URZ, UP0 ;  /* 0x0000003f2a2a7287 */ /* 0x000fd80008000000 */
.L_x_54:
[----:B------:R-:W-:Y:S04]  /*37b0*/  BSSY B0, `(.L_x_58) ;  /* 0x0000032000007945 */ /* 0x000fe80003800000 */
[----:B------:R-:W-:Y:S05]  /*37c0*/  @P0 BRA `(.L_x_59) ;  /* 0x0000000000c00947 */ /* 0x000fea0003800000 */
[----:B------:R-:W-:-:S13]  /*37d0*/  ISETP.NE.AND P2, PT, R100, 0x3, PT ;  /* 0x000000036400780c */ /* 0x000fda0003f45270 */
[----:B------:R-:W-:Y:S05]  /*37e0*/  @!P2 BRA `(.L_x_60) ;  /* 0x000000000004a947 */ /* 0x000fea0003800000 */
[----:B------:R-:W-:Y:S01]  /*37f0*/  BPT.TRAP 0x1 ;  /* 0x000000040000795c */ /* 0x000fe20000300000 */
.L_x_60:
[----:B--2---:R-:W-:Y:S01]  /*3800*/  LEA R4, R3, UR52, 0x3 ;  /* 0x0000003403047c11 */ /* 0x004fe2000f8e18ff */
[----:B------:R-:W-:Y:S01]  /*3810*/  BSSY B1, `(.L_x_61) ;  /* 0x0000004000017945 */ /* 0x000fe20003800000 */
[----:B------:R-:W-:-:S04]  /*3820*/  SHF.L.U32 R5, R89, 0x1f, RZ ;  /* 0x0000001f59057819 */ /* 0x000fc800000006ff */
[----:B------:R-:W2:Y:S02]  /*3830*/  SYNCS.PHASECHK.TRANS64.TRYWAIT P2, [R4+URZ+0x40], R5 ;  /* 0x00004005040075a7 */ /* 0x000ea4000804017f */
[----:B--2---:R-:W-:Y:S05]  /*3840*/  @!P2 BRA `(.L_x_62) ;  /* 0x0000004800b8a947 */ /* 0x004fea0003800000 */
.L_x_168:
[----:B------:R-:W-:Y:S05]  /*3850*/  BSYNC B1 ;  /* 0x0000000000017941 */ /* 0x000fea0003800000 */
.L_x_61:
[----:B------:R-:W-:Y:S05]  /*3860*/  @P3 BRA `(.L_x_63) ;  /* 0x0000000000943947 */ /* 0x000fea0003800000 */
[----:B--2---:R-:W-:Y:S01]  /*3870*/  IMAD R5, R3, 0x2000, R63 ;  /* 0x0000200003057824 */ /* 0x004fe200078e023f */
[----:B------:R-:W-:Y:S05]  /*3880*/  WARPSYNC.ALL ;  /* 0x0000000000007948 */ /* 0x000fea0003800000 */
[----:B------:R-:W-:Y:S01]  /*3890*/  IADD3 R64, R62, R5, RZ ;  /* 0x000000053e407210 */ /* 0x000fe20007ffe0ff */
[----:B------:R-:W2:Y:S05]  /*38a0*/  LDSM.16.M88.4 R8, [R5+0x200] ;  /* 0x000200000508783b */ /* 0x000eaa0000000200 */
[----:B------:R-:W3:Y:S01]  /*38b0*/  LDSM.16.M88.4 R64, [R64+0x200] ;  /* 0x000200004040783b */ /* 0x000ee20000000200 */
[----:B--2---:R-:W-:Y:S01]  /*38c0*/  IMAD.U32 R21, R9, 0x10000, RZ ;  /* 0x0001000009157824 */ /* 0x004fe200078e00ff */
[C---:B------:R-:W-:Y:S01]  /*38d0*/  LOP3.LUT R15, R8.reuse, 0xffff0000, RZ, 0xc0, !PT ;  /* 0xffff0000080f7812 */ /* 0x040fe200078ec0ff */
[----:B------:R-:W-:Y:S01]  /*38e0*/  IMAD.U32 R59, R11, 0x10000, RZ ;  /* 0x000100000b3b7824 */ /* 0x000fe200078e00ff */
[----:B------:R-:W-:Y:S01]  /*38f0*/  LOP3.LUT R9, R9, 0xffff0000, RZ, 0xc0, !PT ;  /* 0xffff000009097812 */ /* 0x000fe200078ec0ff */
[----:B------:R-:W-:Y:S01]  /*3900*/  IMAD.U32 R13, R8, 0x10000, RZ ;  /* 0x00010000080d7824 */ /* 0x000fe200078e00ff */
[C---:B------:R-:W-:Y:S01]  /*3910*/  LOP3.LUT R57, R10.reuse, 0xffff0000, RZ, 0xc0, !PT ;  /* 0xffff00000a397812 */ /* 0x040fe200078ec0ff */
[----:B---3--:R-:W-:Y:S01]  /*3920*/  IMAD.U32 R69, R65, 0x10000, RZ ;  /* 0x0001000041457824 */ /* 0x008fe200078e00ff */
[----:B------:R-:W-:Y:S01]  /*3930*/  LOP3.LUT R11, R11, 0xffff0000, RZ, 0xc0, !PT ;  /* 0xffff00000b0b7812 */ /* 0x000fe200078ec0ff */
[----:B------:R-:W-:Y:S01]  /*3940*/  IMAD.U32 R7, R10, 0x10000, RZ ;  /* 0x000100000a077824 */ /* 0x000fe200078e00ff */
[C---:B------:R-:W-:Y:S01]  /*3950*/  LOP3.LUT R61, R64.reuse, 0xffff0000, RZ, 0xc0, !PT ;  /* 0xffff0000403d7812 */ /* 0x040fe200078ec0ff */
[----:B------:R-:W-:Y:S01]  /*3960*/  IMAD.U32 R5, R64, 0x10000, RZ ;  /* 0x0001000040057824 */ /* 0x000fe200078e00ff */
[----:B------:R-:W-:Y:S01]  /*3970*/  LOP3.LUT R65, R65, 0xffff0000, RZ, 0xc0, !PT ;  /* 0xffff000041417812 */ /* 0x000fe200078ec0ff */
[C---:B------:R-:W-:Y:S01]  /*3980*/  IMAD.U32 R71, R66.reuse, 0x10000, RZ ;  /* 0x0001000042477824 */ /* 0x040fe200078e00ff */
[----:B------:R-:W-:Y:S01]  /*3990*/  LOP3.LUT R95, R66, 0xffff0000, RZ, 0xc0, !PT ;  /* 0xffff0000425f7812 */ /* 0x000fe200078ec0ff */
[C---:B------:R-:W-:Y:S01]  /*39a0*/  IMAD.U32 R97, R67.reuse, 0x10000, RZ ;  /* 0x0001000043617824 */ /* 0x040fe200078e00ff */
[----:B------:R-:W-:Y:S01]  /*39b0*/  LOP3.LUT R105, R67, 0xffff0000, RZ, 0xc0, !PT ;  /* 0xffff000043697812 */ /* 0x000fe200078ec0ff */
[-C--:B------:R-:W-:Y:S01]  /*39c0*/  FMUL R58, R59, R96.reuse ;  /* 0x000000603b3a7220 */ /* 0x080fe20000400000 */
        /* <DEDUP_REMOVED lines=14> */
[----:B------:R-:W-:-:S07]  /*3ab0*/  FMUL R68, R105, R96 ;  /* 0x0000006069447220 */ /* 0x000fce0000400000 */
.L_x_63:
[----:B------:R-:W-:-:S07]  /*3ac0*/  VIADD R3, R3, 0x1 ;  /* 0x0000000103037836 */ /* 0x000fce0000000000 */
.L_x_59:
[----:B------:R-:W-:Y:S05]  /*3ad0*/  BSYNC B0 ;  /* 0x0000000000007941 */ /* 0x000fea0003800000 */
.L_x_58:
[C-C-:B------:R-:W-:Y:S01]  /*3ae0*/  FFMA R24, R91.reuse, R24, R12.reuse ;  /* 0x000000185b187223 */ /* 0x140fe2000000000c */
[C---:B--2---:R-:W-:Y:S01]  /*3af0*/  FFMA R4, R91.reuse, R25, R12 ;  /* 0x000000195b047223 */ /* 0x044fe2000000000c */
[C-C-:B------:R-:W-:Y:S01]  /*3b00*/  FFMA R26, R91.reuse, R26, R14.reuse ;  /* 0x0000001a5b1a7223 */ /* 0x140fe2000000000e */
[C---:B------:R-:W-:Y:S01]  /*3b10*/  FFMA R6, R91.reuse, R27, R14 ;  /* 0x0000001b5b067223 */ /* 0x040fe2000000000e */
[C-C-:B------:R-:W-:Y:S01]  /*3b20*/  FFMA R5, R91.reuse, R28, R12.reuse ;  /* 0x0000001c5b057223 */ /* 0x140fe2000000000c */
[----:B------:R-:W-:Y:S01]  /*3b30*/  FFMA R8, R91, R29, R12 ;  /* 0x0000001d5b087223 */ /* 0x000fe2000000000c */
[----:B------:R-:W-:Y:S01]  /*3b40*/  FADD R24, R13, R24 ;  /* 0x000000180d187221 */ /* 0x000fe20000000000 */
[----:B------:R-:W-:Y:S01]  /*3b50*/  FADD R7, R15, R4 ;  /* 0x000000040f077221 */ /* 0x000fe20000000000 */
[----:B------:R-:W-:Y:S01]  /*3b60*/  FADD R26, R21, R26 ;  /* 0x0000001a151a7221 */ /* 0x000fe20000000000 */
[----:B------:R-:W-:Y:S01]  /*3b70*/  FADD R9, R23, R6 ;  /* 0x0000000617097221 */ /* 0x000fe20000000000 */
[----:B------:R-:W-:Y:S01]  /*3b80*/  FADD R6, R56, R5 ;  /* 0x0000000538067221 */ /* 0x000fe20000000000 */
[----:B------:R-:W-:Y:S01]  /*3b90*/  FADD R11, R57, R8 ;  /* 0x00000008390b7221 */ /* 0x000fe20000000000 */
[----:B------:R-:W-:Y:S01]  /*3ba0*/  F2FP.RELU.BF16.F32.PACK_AB R4, R7, R24 ;  /* 0x000000180704723e */ /* 0x000fe200000018ff */
[--C-:B------:R-:W-:Y:S01]  /*3bb0*/  FFMA R7, R91, R30, R14.reuse ;  /* 0x0000001e5b077223 */ /* 0x100fe2000000000e */
[----:B------:R-:W-:Y:S01]  /*3bc0*/  F2FP.RELU.BF16.F32.PACK_AB R5, R9, R26 ;  /* 0x0000001a0905723e */ /* 0x000fe200000018ff */
[----:B------:R-:W-:Y:S01]  /*3bd0*/  FFMA R8, R91, R31, R14 ;  /* 0x0000001f5b087223 */ /* 0x000fe2000000000e */
[----:B------:R-:W-:Y:S01]  /*3be0*/  F2FP.RELU.BF16.F32.PACK_AB R6, R11, R6 ;  /* 0x000000060b06723e */ /* 0x000fe200000018ff */
[C-C-:B------:R-:W-:Y:S01]  /*3bf0*/  FFMA R9, R91.reuse, R32, R12.reuse ;  /* 0x000000205b097223 */ /* 0x140fe2000000000c */
[C---:B------:R-:W-:Y:S01]  /*3c00*/  FFMA R10, R91.reuse, R33, R12 ;  /* 0x000000215b0a7223 */ /* 0x040fe2000000000c */
[C-C-:B------:R-:W-:Y:S01]  /*3c10*/  FFMA R11, R91.reuse, R34, R14.reuse ;  /* 0x000000225b0b7223 */ /* 0x140fe2000000000e */
[C---:B------:R-:W-:Y:S01]  /*3c20*/  FFMA R24, R91.reuse, R35, R14 ;  /* 0x000000235b187223 */ /* 0x040fe2000000000e */
        /* <DEDUP_REMOVED lines=15> */
[----:B------:R-:W-:Y:S05]  /*3d20*/  WARPSYNC.ALL ;  /* 0x0000000000007948 */ /* 0x000fea0003800000 */
[----:B------:R-:W-:Y:S01]  /*3d30*/  F2FP.RELU.BF16.F32.PACK_AB R8, R10, R9 ;  /* 0x000000090a08723e */ /* 0x000fe200000018ff */
[----:B------:R2:W-:Y:S01]  /*3d40*/  STSM.16.M88.4 [R63+0x2200], R4 ;  /* 0x002200043f007844 */ /* 0x0005e20000000200 */
[----:B------:R-:W-:Y:S01]  /*3d50*/  F2FP.RELU.BF16.F32.PACK_AB R9, R24, R11 ;  /* 0x0000000b1809723e */ /* 0x000fe200000018ff */
[----:B------:R-:W-:Y:S01]  /*3d60*/  BSSY B0, `(.L_x_64) ;  /* 0x0000016000007945 */ /* 0x000fe20003800000 */
[----:B------:R-:W-:-:S02]  /*3d70*/  F2FP.RELU.BF16.F32.PACK_AB R10, R26, R25 ;  /* 0x000000191a0a723e */ /* 0x000fc400000018ff */
        /* <DEDUP_REMOVED lines=13> */
[----:B------:R-:W-:Y:S02]  /*3e50*/  UIADD3 UR4, UR52, 0x2200, URZ ;  /* 0x0000220034047890 */ /* 0x000fe4000fffe03f */
[----:B------:R-:W-:Y:S01]  /*3e60*/  UIADD3.X UR9, URZ, UR55, URZ, UP0, !UPT ;  /* 0x000000373f097290 */ /* 0x000fe200087fe43f */
[----:B------:R-:W-:Y:S01]  /*3e70*/  UMOV UR5, UR45 ;  /* 0x0000002d00057c82 */ /* 0x000fe20008000000 */
[----:B------:R-:W-:-:S07]  /*3e80*/  UMOV UR7, UR47 ;  /* 0x0000002f00077c82 */ /* 0x000fce0008000000 */
[----:B------:R3:W-:Y:S01]  /*3e90*/  UTMASTG.3D [UR4], [UR8] ;  /* 0x00000004080073b5 */ /* 0x0007e20008010000 */
[----:B------:R0:W-:Y:S01]  /*3ea0*/  UTMACMDFLUSH ;  /* 0x00000000000079b7 */ /* 0x0001e20000000000 */
[----:B---3--:R-:W-:-:S04]  /*3eb0*/  DEPBAR.LE SB0, 0x1 ;  /* 0x000080400000791a */ /* 0x008fc80000000000 */
.L_x_65:
[----:B------:R-:W-:Y:S05]  /*3ec0*/  BSYNC B0 ;  /* 0x0000000000007941 */ /* 0x000fea0003800000 */
.L_x_64:
[----:B------:R-:W-:Y:S06]  /*3ed0*/  BAR.SYNC.DEFER_BLOCKING 0x1, 0x100 ;  /* 0x0044000000007b1d */ /* 0x000fec0000010000 */
[----:B------:R-:W-:Y:S04]  /*3ee0*/  BSSY B0, `(.L_x_66) ;  /* 0x0000009000007945 */ /* 0x000fe80003800000 */
[----:B------:R-:W-:Y:S05]  /*3ef0*/  @P0 BRA `(.L_x_67) ;  /* 0x00000000001c0947 */ /* 0x000fea0003800000 */
[----:B------:R-:W-:-:S13]  /*3f00*/  ISETP.NE.AND P2, PT, R100, 0x3, PT ;  /* 0x000000036400780c */ /* 0x000fda0003f45270 */
[----:B------:R-:W-:Y:S05]  /*3f10*/  @!P2 BRA `(.L_x_68) ;  /* 0x000000000004a947 */ /* 0x000fea0003800000 */
[----:B------:R-:W-:Y:S01]  /*3f20*/  BPT.TRAP 0x1 ;  /* 0x000000040000795c */ /* 0x000fe20000300000 */
.L_x_68:
[----:B------:R-:W-:-:S04]  /*3f30*/  ULEA UR4, UR42, UR52, 0x3 ;  /* 0x000000342a047291 */ /* 0x000fc8000f8e183f */
[----:B------:R-:W-:-:S04]  /*3f40*/  UIADD3 UR4, UR4, 0x60, URZ ;  /* 0x0000006004047890 */ /* 0x000fc8000fffe03f */
[----:B------:R-:W-:-:S09]  /*3f50*/  UPRMT UR4, UR51, 0x654, UR4 ;  /* 0x0000065433047896 */ /* 0x000fd20008000004 */
[----:B------:R-:W-:Y:S03]  /*3f60*/  SYNCS.ARRIVE.TRANS64.RED.A1T0 RZ, [UR4], RZ ;  /* 0x000000ffffff79a7 */ /* 0x000fe60008100404 */
.L_x_67:
[----:B------:R-:W-:Y:S05]  /*3f70*/  BSYNC B0 ;  /* 0x0000000000007941 */ /* 0x000fea0003800000 */
.L_x_66:
[----:B------:R-:W-:Y:S01]  /*3f80*/  UIADD3 UR42, UR42, 0x1, URZ ;  /* 0x000000012a2a7890 */ /* 0x000fe2000fffe03f */
[----:B------:R-:W-:Y:S01]  /*3f90*/  BSSY B0, `(.L_x_69) ;  /* 0x0000039000007945 */ /* 0x000fe20003800000 */
[----:B--2---:R-:W-:Y:S02]  /*3fa0*/  MOV R8, R89 ;  /* 0x0000005900087202 */ /* 0x004fe40000000f00 */
[----:B------:R-:W-:-:S04]  /*3fb0*/  UISETP.NE.AND UP0, UPT, UR42, 0x4, UPT ;  /* 0x000000042a00788c */ /* 0x000fc8000bf05270 */
[----:B------:R-:W-:Y:S01]  /*3fc0*/  USEL UR42, UR42, URZ, UP0 ;  /* 0x0000003f2a2a7287 */ /* 0x000fe20008000000 */
[----:B------:R-:W-:Y:S11]  /*3fd0*/  @P0 BRA `(.L_x_70) ;  /* 0x0000000000d00947 */ /* 0x000ff60003800000 */
[----:B------:R-:W-:-:S13]  /*3fe0*/  ISETP.NE.AND P2, PT, R100, 0x3, PT ;  /* 0x000000036400780c */ /* 0x000fda0003f45270 */
[----:B------:R-:W-:Y:S05]  /*3ff0*/  @!P2 BRA `(.L_x_71) ;  /* 0x000000000004a947 */ /* 0x000fea0003800000 */
[----:B------:R-:W-:Y:S01]  /*4000*/  BPT.TRAP 0x1 ;  /* 0x000000040000795c */ /* 0x000fe20000300000 */
.L_x_71:
[C---:B------:R-:W-:Y:S01]  /*4010*/  LEA R4, R3.reuse, UR52, 0x3 ;  /* 0x0000003403047c11 */ /* 0x040fe2000f8e18ff */
[----:B------:R-:W-:Y:S01]  /*4020*/  VIADD R10, R3, 0x1 ;  /* 0x00000001030a7836 */ /* 0x000fe20000000000 */
[----:B------:R-:W-:Y:S01]  /*4030*/  SHF.L.U32 R5, R89, 0x1f, RZ ;  /* 0x0000001f59057819 */ /* 0x000fe200000006ff */
[----:B------:R-:W-:Y:S03]  /*4040*/  BSSY B1, `(.L_x_72) ;  /* 0x0000005000017945 */ /* 0x000fe60003800000 */
[----:B------:R-:W2:Y:S01]  /*4050*/  SYNCS.PHASECHK.TRANS64.TRYWAIT P2, [R4+URZ+0x40], R5 ;  /* 0x00004005040075a7 */ /* 0x000ea2000804017f */
[----:B------:R-:W-:-:S04]  /*4060*/  ISETP.NE.AND P4, PT, R10, 0x4, PT ;  /* 0x000000040a00780c */ /* 0x000fc80003f85270 */
[----:B------:R-:W-:Y:S01]  /*4070*/  SEL R8, RZ, 0x1, P4 ;  /* 0x00000001ff087807 */ /* 0x000fe20002000000 */
[----:B--2---:R-:W-:Y:S08]  /*4080*/  @!P2 BRA `(.L_x_73) ;  /* 0x0000004000bca947 */ /* 0x004ff00003800000 */
.L_x_169:
[----:B------:R-:W-:Y:S05]  /*4090*/  BSYNC B1 ;  /* 0x0000000000017941 */ /* 0x000fea0003800000 */
.L_x_72:
[----:B------:R-:W-:Y:S05]  /*40a0*/  @P3 BRA `(.L_x_74) ;  /* 0x0000000000943947 */ /* 0x000fea0003800000 */
[----:B------:R-:W-:Y:S01]  /*40b0*/  IMAD R11, R3, 0x2000, R63 ;  /* 0x00002000030b7824 */ /* 0x000fe200078e023f */
[----:B------:R-:W-:Y:S05]  /*40c0*/  WARPSYNC.ALL ;  /* 0x0000000000007948 */ /* 0x000fea0003800000 */
[----:B------:R-:W-:Y:S01]  /*40d0*/  IMAD.IADD R24, R62, 0x1, R11 ;  /* 0x000000013e187824 */ /* 0x000fe200078e020b */
[----:B--2---:R-:W2:Y:S05]  /*40e0*/  LDSM.16.M88.4 R4, [R11+0x200] ;  /* 0x000200000b04783b */ /* 0x004eaa0000000200 */
[----:B------:R-:W3:Y:S01]  /*40f0*/  LDSM.16.M88.4 R24, [R24+0x200] ;  /* 0x000200001818783b */ /* 0x000ee20000000200 */
[----:B--2---:R-:W-:Y:S01]  /*4100*/  IMAD.U32 R21, R5, 0x10000, RZ ;  /* 0x0001000005157824 */ /* 0x004fe200078e00ff */
[C---:B------:R-:W-:Y:S01]  /*4110*/  LOP3.LUT R15, R4.reuse, 0xffff0000, RZ, 0xc0, !PT ;  /* 0xffff0000040f7812 */ /* 0x040fe200078ec0ff */
[----:B------:R-:W-:Y:S01]  /*4120*/  IMAD.U32 R9, R7, 0x10000, RZ ;  /* 0x0001000007097824 */ /* 0x000fe200078e00ff */
[----:B------:R-:W-:Y:S01]  /*4130*/  LOP3.LUT R5, R5, 0xffff0000, RZ, 0xc0, !PT ;  /* 0xffff000005057812 */ /* 0x000fe200078ec0ff */
[----:B------:R-:W-:Y:S01]  /*4140*/  IMAD.U32 R13, R4, 0x10000, RZ ;  /* 0x00010000040d7824 */ /* 0x000fe200078e00ff */
[----:B------:R-:W-:Y:S01]  /*4150*/  LOP3.LUT R57, R6, 0xffff0000, RZ, 0xc0, !PT ;  /* 0xffff000006397812 */ /* 0x000fe200078ec0ff */
[----:B---3--:R-:W-:Y:S01]  /*4160*/  IMAD.U32 R29, R25, 0x10000, RZ ;  /* 0x00010000191d7824 */ /* 0x008fe200078e00ff */
[----:B------:R-:W-:Y:S01]  /*4170*/  LOP3.LUT R7, R7, 0xffff0000, RZ, 0xc0, !PT ;  /* 0xffff000007077812 */ /* 0x000fe200078ec0ff */
[----:B------:R-:W-:Y:S01]  /*4180*/  IMAD.U32 R67, R27, 0x10000, RZ ;  /* 0x000100001b437824 */ /* 0x000fe200078e00ff */
[----:B------:R-:W-:Y:S01]  /*4190*/  LOP3.LUT R61, R24, 0xffff0000, RZ, 0xc0, !PT ;  /* 0xffff0000183d7812 */ /* 0x000fe200078ec0ff */
[----:B------:R-:W-:Y:S01]  /*41a0*/  IMAD.U32 R3, R6, 0x10000, RZ ;  /* 0x0001000006037824 */ /* 0x000fe200078e00ff */
[----:B------:R-:W-:Y:S01]  /*41b0*/  LOP3.LUT R25, R25, 0xffff0000, RZ, 0xc0, !PT ;  /* 0xffff000019197812 */ /* 0x000fe200078ec0ff */
[----:B------:R-:W-:Y:S01]  /*41c0*/  IMAD.U32 R11, R24, 0x10000, RZ ;  /* 0x00010000180b7824 */ /* 0x000fe200078e00ff */
[C---:B------:R-:W-:Y:S01]  /*41d0*/  SHF.L.U32 R31, R26.reuse, 0x10, RZ ;  /* 0x000000101a1f7819 */ /* 0x040fe200000006ff */
[-C--:B------:R-:W-:Y:S01]  /*41e0*/  FMUL R13, R13, R96.reuse ;  /* 0x000000600d0d7220 */ /* 0x080fe20000400000 */
[----:B------:R-:W-:Y:S01]  /*41f0*/  LOP3.LUT R69, R26, 0xffff0000, RZ, 0xc0, !PT ;  /* 0xffff00001a457812 */ /* 0x000fe200078ec0ff */
[-C--:B------:R-:W-:Y:S01]  /*4200*/  FMUL R15, R15, R96.reuse ;  /* 0x000000600f0f7220 */ /* 0x080fe20000400000 */
        /* <DEDUP_REMOVED lines=15> */
.L_x_74:
[----:B------:R-:W-:Y:S02]  /*4300*/  LOP3.LUT R8, R89, R8, RZ, 0x3c, !PT ;  /* 0x0000000859087212 */ /* 0x000fe400078e3cff */
[----:B------:R-:W-:-:S07]  /*4310*/  SEL R3, R10, RZ, P4 ;  /* 0x000000ff0a037207 */ /* 0x000fce0002000000 */
.L_x_70:
[----:B------:R-:W-:Y:S05]  /*4320*/  BSYNC B0 ;  /* 0x0000000000007941 */ /* 0x000fea0003800000 */
.L_x_69:
[C-C-:B------:R-:W-:Y:S01]  /*4330*/  FFMA R72, R91.reuse, R72, R20.reuse ;  /* 0x000000485b487223 */ /* 0x140fe20000000014 */
[C-C-:B--2---:R-:W-:Y:S01]  /*4340*/  FFMA R4, R91.reuse, R73, R20.reuse ;  /* 0x000000495b047223 */ /* 0x144fe20000000014 */
[C-C-:B------:R-:W-:Y:S01]  /*4350*/  FFMA R5, R91.reuse, R76, R20.reuse ;  /* 0x0000004c5b057223 */ /* 0x140fe20000000014 */
[C-C-:B------:R-:W-:Y:S01]  /*4360*/  FFMA R10, R91.reuse, R77, R20.reuse ;  /* 0x0000004d5b0a7223 */ /* 0x140fe20000000014 */
[C-C-:B------:R-:W-:Y:S01]  /*4370*/  FFMA R9, R91.reuse, R80, R20.reuse ;  /* 0x000000505b097223 */ /* 0x140fe20000000014 */
[C-C-:B------:R-:W-:Y:S01]  /*4380*/  FFMA R24, R91.reuse, R81, R20.reuse ;  /* 0x000000515b187223 */ /* 0x140fe20000000014 */
[C-C-:B------:R-:W-:Y:S01]  /*4390*/  FFMA R25, R91.reuse, R84, R20.reuse ;  /* 0x000000545b197223 */ /* 0x140fe20000000014 */
[C---:B------:R-:W-:Y:S01]  /*43a0*/  FFMA R28, R91.reuse, R85, R20 ;  /* 0x000000555b1c7223 */ /* 0x040fe20000000014 */
[C-C-:B------:R-:W-:Y:S01]  /*43b0*/  FFMA R6, R91.reuse, R75, R98.reuse ;  /* 0x0000004b5b067223 */ /* 0x140fe20000000062 */
[C-C-:B------:R-:W-:Y:S01]  /*43c0*/  FFMA R74, R91.reuse, R74, R98.reuse ;  /* 0x0000004a5b4a7223 */ /* 0x140fe20000000062 */
[C-C-:B------:R-:W-:Y:S01]  /*43d0*/  FFMA R7, R91.reuse, R78, R98.reuse ;  /* 0x0000004e5b077223 */ /* 0x140fe20000000062 */
[C-C-:B------:R-:W-:Y:S01]  /*43e0*/  FFMA R20, R91.reuse, R79, R98.reuse ;  /* 0x0000004f5b147223 */ /* 0x140fe20000000062 */
[C-C-:B------:R-:W-:Y:S01]  /*43f0*/  FFMA R11, R91.reuse, R82, R98.reuse ;  /* 0x000000525b0b7223 */ /* 0x140fe20000000062 */
[C-C-:B------:R-:W-:Y:S01]  /*4400*/  FFMA R26, R91.reuse, R83, R98.reuse ;  /* 0x000000535b1a7223 */ /* 0x140fe20000000062 */
        /* <DEDUP_REMOVED lines=21> */
[----:B------:R-:W-:Y:S01]  /*4560*/  BSSY B0, `(.L_x_75) ;  /* 0x000001b000007945 */ /* 0x000fe20003800000 */
[----:B------:R-:W-:-:S02]  /*4570*/  F2FP.RELU.BF16.F32.PACK_AB R6, R31, R6 ;  /* 0x000000061f06723e */ /* 0x000fc400000018ff */
[----:B------:R-:W-:Y:S02]  /*4580*/  F2FP.RELU.BF16.F32.PACK_AB R7, R20, R7 ;  /* 0x000000071407723e */ /* 0x000fe400000018ff */
[----:B------:R-:W-:Y:S02]  /*4590*/  F2FP.RELU.BF16.F32.PACK_AB R32, R24, R9 ;  /* 0x000000091820723e */ /* 0x000fe400000018ff */
[----:B------:R-:W-:Y:S01]  /*45a0*/  F2FP.RELU.BF16.F32.PACK_AB R33, R26, R11 ;  /* 0x0000000b1a21723e */ /* 0x000fe200000018ff */
[----:B------:R2:W-:Y:S01]  /*45b0*/  STSM.16.M88.4 [R63+0x4200], R4 ;  /* 0x004200043f007844 */ /* 0x0005e20000000200 */
[----:B------:R-:W-:Y:S02]  /*45c0*/  F2FP.RELU.BF16.F32.PACK_AB R34, R28, R25 ;  /* 0x000000191c22723e */ /* 0x000fe400000018ff */
        /* <DEDUP_REMOVED lines=20> */
.L_x_76:
[----:B------:R-:W-:Y:S05]  /*4710*/  BSYNC B0 ;  /* 0x0000000000007941 */ /* 0x000fea0003800000 */
.L_x_75:
[----:B------:R-:W-:Y:S06]  /*4720*/  BAR.SYNC.DEFER_BLOCKING 0x1, 0x100 ;  /* 0x0044000000007b1d */ /* 0x000fec0000010000 */
[----:B------:R-:W-:Y:S04]  /*4730*/  BSSY B0, `(.L_x_77) ;  /* 0x0000009000007945 */ /* 0x000fe80003800000 */
[----:B------:R-:W-:Y:S05]  /*4740*/  @P0 BRA `(.L_x_78) ;  /* 0x00000000001c0947 */ /* 0x000fea0003800000 */
[----:B------:R-:W-:-:S13]  /*4750*/  ISETP.NE.AND P2, PT, R100, 0x3, PT ;  /* 0x000000036400780c */ /* 0x000fda0003f45270 */
[----:B------:R-:W-:Y:S05]  /*4760*/  @!P2 BRA `(.L_x_79) ;  /* 0x000000000004a947 */ /* 0x000fea0003800000 */
[----:B------:R-:W-:Y:S01]  /*4770*/  BPT.TRAP 0x1 ;  /* 0x000000040000795c */ /* 0x000fe20000300000 */
.L_x_79:
[----:B------:R-:W-:-:S04]  /*4780*/  ULEA UR4, UR42, UR52, 0x3 ;  /* 0x000000342a047291 */ /* 0x000fc8000f8e183f */
[----:B------:R-:W-:-:S04]  /*4790*/  UIADD3 UR4, UR4, 0x60, URZ ;  /* 0x0000006004047890 */ /* 0x000fc8000fffe03f */
[----:B------:R-:W-:-:S09]  /*47a0*/  UPRMT UR4, UR51, 0x654, UR4 ;  /* 0x0000065433047896 */ /* 0x000fd20008000004 */
[----:B------:R-:W-:Y:S03]  /*47b0*/  SYNCS.ARRIVE.TRANS64.RED.A1T0 RZ, [UR4], RZ ;  /* 0x000000ffffff79a7 */ /* 0x000fe60008100404 */
.L_x_78:
[----:B------:R-:W-:Y:S05]  /*47c0*/  BSYNC B0 ;  /* 0x0000000000007941 */ /* 0x000fea0003800000 */
.L_x_77:
[----:B------:R-:W-:Y:S01]  /*47d0*/  UIADD3 UR4, UR42, 0x1, URZ ;  /* 0x000000012a047890 */ /* 0x000fe2000fffe03f */
[----:B------:R-:W-:Y:S03]  /*47e0*/  BSSY B0, `(.L_x_80) ;  /* 0x0000033000007945 */ /* 0x000fe60003800000 */
[----:B------:R-:W-:-:S04]  /*47f0*/  UISETP.NE.AND UP0, UPT, UR4, 0x4, UPT ;  /* 0x000000040400788c */ /* 0x000fc8000bf05270 */
[----:B------:R-:W-:Y:S01]  /*4800*/  USEL UR42, UR4, URZ, UP0 ;  /* 0x0000003f042a7287 */ /* 0x000fe20008000000 */
[----:B------:R-:W-:Y:S11]  /*4810*/  @P0 BRA `(.L_x_81) ;  /* 0x0000000000bc0947 */ /* 0x000ff60003800000 */
[----:B------:R-:W-:-:S13]  /*4820*/  ISETP.NE.AND P2, PT, R100, 0x3, PT ;  /* 0x000000036400780c */ /* 0x000fda0003f45270 */
[----:B------:R-:W-:Y:S05]  /*4830*/  @!P2 BRA `(.L_x_82) ;  /* 0x000000000004a947 */ /* 0x000fea0003800000 */
[----:B------:R-:W-:Y:S01]  /*4840*/  BPT.TRAP 0x1 ;  /* 0x000000040000795c */ /* 0x000fe20000300000 */
.L_x_82:
[----:B--2---:R-:W-:Y:S01]  /*4850*/  SHF.L.U32 R4, R8, 0x1f, RZ ;  /* 0x0000001f08047819 */ /* 0x004fe200000006ff */
[----:B------:R-:W-:Y:S01]  /*4860*/  BSSY B1, `(.L_x_83) ;  /* 0x0000004000017945 */ /* 0x000fe20003800000 */
[----:B------:R-:W-:-:S04]  /*4870*/  LEA R5, R3, UR52, 0x3 ;  /* 0x0000003403057c11 */ /* 0x000fc8000f8e18ff */
[----:B------:R-:W2:Y:S02]  /*4880*/  SYNCS.PHASECHK.TRANS64.TRYWAIT P2, [R5+URZ+0x40], R4 ;  /* 0x00004004050075a7 */ /* 0x000ea4000804017f */
[----:B--2---:R-:W-:Y:S05]  /*4890*/  @!P2 BRA `(.L_x_84) ;  /* 0x0000003800cca947 */ /* 0x004fea0003800000 */
.L_x_170:
[----:B------:R-:W-:Y:S05]  /*48a0*/  BSYNC B1 ;  /* 0x0000000000017941 */ /* 0x000fea0003800000 */
.L_x_83:
[----:B------:R-:W-:Y:S05]  /*48b0*/  @P3 BRA `(.L_x_81) ;  /* 0x0000000000943947 */ /* 0x000fea0003800000 */
[----:B------:R-:W-:Y:S01]  /*48c0*/  IMAD R3, R3, 0x2000, R63 ;  /* 0x0000200003037824 */ /* 0x000fe200078e023f */
[----:B------:R-:W-:Y:S05]  /*48d0*/  WARPSYNC.ALL ;  /* 0x0000000000007948 */ /* 0x000fea0003800000 */
[----:B------:R-:W-:Y:S01]  /*48e0*/  IMAD.IADD R8, R62, 0x1, R3 ;  /* 0x000000013e087824 */ /* 0x000fe200078e0203 */
[----:B--2---:R-:W2:Y:S05]  /*48f0*/  LDSM.16.M88.4 R4, [R3+0x200] ;  /* 0x000200000304783b */ /* 0x004eaa0000000200 */
[----:B------:R-:W3:Y:S01]  /*4900*/  LDSM.16.M88.4 R8, [R8+0x200] ;  /* 0x000200000808783b */ /* 0x000ee20000000200 */
[C---:B--2---:R-:W-:Y:S01]  /*4910*/  IMAD.U32 R21, R5.reuse, 0x10000, RZ ;  /* 0x0001000005157824 */ /* 0x044fe200078e00ff */
[C---:B------:R-:W-:Y:S01]  /*4920*/  LOP3.LUT R15, R4.reuse, 0xffff0000, RZ, 0xc0, !PT ;  /* 0xffff0000040f7812 */ /* 0x040fe200078ec0ff */
[----:B------:R-:W-:Y:S01]  /*4930*/  IMAD.U32 R13, R4, 0x10000, RZ ;  /* 0x00010000040d7824 */ /* 0x000fe200078e00ff */
[----:B------:R-:W-:Y:S01]  /*4940*/  LOP3.LUT R5, R5, 0xffff0000, RZ, 0xc0, !PT ;  /* 0xffff000005057812 */ /* 0x000fe200078ec0ff */
[-C--:B------:R-:W-:Y:S01]  /*4950*/  FMUL R21, R21, R96.reuse ;  /* 0x0000006015157220 */ /* 0x080fe20000400000 */
[C---:B---3--:R-:W-:Y:S01]  /*4960*/  IMAD.U32 R25, R9.reuse, 0x10000, RZ ;  /* 0x0001000009197824 */ /* 0x048fe200078e00ff */
[----:B------:R-:W-:Y:S01]  /*4970*/  LOP3.LUT R65, R9, 0xffff0000, RZ, 0xc0, !PT ;  /* 0xffff000009417812 */ /* 0x000fe200078ec0ff */
[----:B------:R-:W-:Y:S01]  /*4980*/  IMAD.U32 R9, R7, 0x10000, RZ ;  /* 0x0001000007097824 */ /* 0x000fe200078e00ff */
[C---:B------:R-:W-:Y:S01]  /*4990*/  LOP3.LUT R29, R11.reuse, 0xffff0000, RZ, 0xc0, !PT ;  /* 0xffff00000b1d7812 */ /* 0x040fe200078ec0ff */
[----:B------:R-:W-:Y:S01]  /*49a0*/  IMAD.U32 R67, R11, 0x10000, RZ ;  /* 0x000100000b437824 */ /* 0x000fe200078e00ff */
[C---:B------:R-:W-:Y:S01]  /*49b0*/  LOP3.LUT R61, R8.reuse, 0xffff0000, RZ, 0xc0, !PT ;  /* 0xffff0000083d7812 */ /* 0x040fe200078ec0ff */
[----:B------:R-:W-:Y:S01]  /*49c0*/  IMAD.U32 R11, R8, 0x10000, RZ ;  /* 0x00010000080b7824 */ /* 0x000fe200078e00ff */
[C---:B------:R-:W-:Y:S01]  /*49d0*/  LOP3.LUT R69, R10.reuse, 0xffff0000, RZ, 0xc0, !PT ;  /* 0xffff00000a457812 */ /* 0x040fe200078ec0ff */
        /* <DEDUP_REMOVED lines=19> */
.L_x_81:
[----:B------:R-:W-:Y:S05]  /*4b10*/  BSYNC B0 ;  /* 0x0000000000007941 */ /* 0x000fea0003800000 */
.L_x_80:
[C-C-:B------:R-:W-:Y:S01]  /*4b20*/  FFMA R42, R91.reuse, R42, R14.reuse ;  /* 0x0000002a5b2a7223 */ /* 0x140fe2000000000e */
[C-C-:B--2---:R-:W-:Y:S01]  /*4b30*/  FFMA R6, R91.reuse, R43, R14.reuse ;  /* 0x0000002b5b067223 */ /* 0x144fe2000000000e */
        /* <DEDUP_REMOVED lines=54> */
[----:B------:R-:W-:Y:S02]  /*4ea0*/  UIADD3 UR4, UR52, 0x6200, URZ ;  /* 0x0000620034047890 */ /* 0x000fe4000fffe03f */
[----:B------:R-:W-:Y:S01]  /*4eb0*/  UIADD3.X UR9, URZ, UR55, URZ, UP0, !UPT ;  /* 0x000000373f097290 */ /* 0x000fe200087fe43f */
[----:B------:R-:W-:-:S08]  /*4ec0*/  UMOV UR7, UR47 ;  /* 0x0000002f00077c82 */ /* 0x000fd00008000000 */
[----:B------:R3:W-:Y:S01]  /*4ed0*/  UTMASTG.3D [UR4], [UR8] ;  /* 0x00000004080073b5 */ /* 0x0007e20008010000 */
[----:B------:R0:W-:Y:S01]  /*4ee0*/  UTMACMDFLUSH ;  /* 0x00000000000079b7 */ /* 0x0001e20000000000 */
[----:B---3--:R-:W-:-:S04]  /*4ef0*/  DEPBAR.LE SB0, 0x1 ;  /* 0x000080400000791a */ /* 0x008fc80000000000 */
.L_x_86:
[----:B------:R-:W-:Y:S05]  /*4f00*/  BSYNC B0 ;  /* 0x0000000000007941 */ /* 0x000fea0003800000 */
.L_x_85:
[----:B------:R-:W-:Y:S06]  /*4f10*/  BAR.SYNC.DEFER_BLOCKING 0x1, 0x100 ;  /* 0x0044000000007b1d */ /* 0x000fec0000010000 */
[----:B------:R-:W-:Y:S04]  /*4f20*/  BSSY B0, `(.L_x_87) ;  /* 0x0000009000007945 */ /* 0x000fe80003800000 */
[----:B------:R-:W-:Y:S05]  /*4f30*/  @P0 BRA `(.L_x_88) ;  /* 0x00000000001c0947 */ /* 0x000fea0003800000 */
[----:B------:R-:W-:-:S13]  /*4f40*/  ISETP.NE.AND P0, PT, R100, 0x3, PT ;  /* 0x000000036400780c */ /* 0x000fda0003f05270 */
[----:B------:R-:W-:Y:S05]  /*4f50*/  @!P0 BRA `(.L_x_89) ;  /* 0x0000000000048947 */ /* 0x000fea0003800000 */
[----:B------:R-:W-:Y:S01]  /*4f60*/  BPT.TRAP 0x1 ;  /* 0x000000040000795c */ /* 0x000fe20000300000 */
.L_x_89:
[----:B------:R-:W-:-:S04]  /*4f70*/  ULEA UR4, UR42, UR52, 0x3 ;  /* 0x000000342a047291 */ /* 0x000fc8000f8e183f */
[----:B------:R-:W-:-:S04]  /*4f80*/  UIADD3 UR4, UR4, 0x60, URZ ;  /* 0x0000006004047890 */ /* 0x000fc8000fffe03f */
[----:B------:R-:W-:-:S09]  /*4f90*/  UPRMT UR4, UR51, 0x654, UR4 ;  /* 0x0000065433047896 */ /* 0x000fd20008000004 */
[----:B------:R-:W-:Y:S03]  /*4fa0*/  SYNCS.ARRIVE.TRANS64.RED.A1T0 RZ, [UR4], RZ ;  /* 0x000000ffffff79a7 */ /* 0x000fe60008100404 */
.L_x_88:
[----:B------:R-:W-:Y:S05]  /*4fb0*/  BSYNC B0 ;  /* 0x0000000000007941 */ /* 0x000fea0003800000 */
.L_x_87:
[----:B------:R-:W-:Y:S01]  /*4fc0*/  IADD3 R16, P0, R16, UR38, RZ ;  /* 0x0000002610107c10 */ /* 0x000fe2000ff1e0ff */
[----:B------:R-:W-:Y:S01]  /*4fd0*/  ULDC.64 UR4, c[0x0][0x8f8] ;  /* 0x00023e0000047ab9 */ /* 0x000fe20000000a00 */
[----:B------:R-:W-:Y:S01]  /*4fe0*/  UIADD3 UR42, UR42, 0x1, URZ ;  /* 0x000000012a2a7890 */ /* 0x000fe2000fffe03f */
[----:B------:R-:W-:Y:S01]  /*4ff0*/  PRMT R3, RZ, 0x7610, R3 ;  /* 0x00007610ff037816 */ /* 0x000fe20000000003 */
[----:B------:R-:W-:Y:S01]  /*5000*/  UMOV UR47, 0xffffffff ;  /* 0xffffffff002f7882 */ /* 0x000fe20000000000 */
[----:B------:R-:W-:Y:S01]  /*5010*/  IADD3.X R17, R17, UR37, RZ, P0, !PT ;  /* 0x0000002511117c10 */ /* 0x000fe200087fe4ff */
[----:B------:R-:W-:Y:S01]  /*5020*/  UISETP.NE.AND UP0, UPT, UR42, 0x4, UPT ;  /* 0x000000042a00788c */ /* 0x000fe2000bf05270 */
[----:B------:R-:W-:Y:S01]  /*5030*/  ISETP.GE.U32.AND P0, PT, R16, UR4, PT ;  /* 0x0000000410007c0c */ /* 0x000fe2000bf06070 */
[----:B------:R-:W-:Y:S02]  /*5040*/  IMAD.MOV.U32 R95, RZ, RZ, -0x1 ;  /* 0xffffffffff5f7424 */ /* 0x000fe400078e00ff */
[----:B------:R-:W-:Y:S01]  /*5050*/  USEL UR42, UR42, URZ, UP0 ;  /* 0x0000003f2a2a7287 */ /* 0x000fe20008000000 */
[----:B------:R-:W-:Y:S01]  /*5060*/  ISETP.GE.U32.AND.EX P0, PT, R17, UR5, PT, P0 ;  /* 0x0000000511007c0c */ /* 0x000fe2000bf06100 */
[----:B------:R-:W-:-:S12]  /*5070*/  IMAD.MOV.U32 R97, RZ, RZ, -0x1 ;  /* 0xffffffffff617424 */ /* 0x000fd800078e00ff */
[----:B------:R-:W-:Y:S05]  /*5080*/  @P0 BRA `(.L_x_90) ;  /* 0x0000000400640947 */ /* 0x000fea0003800000 */
[----:B------:R-:W3:Y:S01]  /*5090*/  S2R R23, SR_CTAID.X ;  /* 0x0000000000177919 */ /* 0x000ee20000002500 */
[----:B--2---:R-:W2:Y:S01]  /*50a0*/  LDC.64 R10, c[0x0][0x8d0] ;  /* 0x00023400ff0a7b82 */ /* 0x004ea20000000a00 */
[----:B------:R-:W-:Y:S01]  /*50b0*/  ULDC UR4, c[0x0][0x150] ;  /* 0x0000540000047ab9 */ /* 0x000fe20000000800 */
[----:B------:R-:W-:Y:S01]  /*50c0*/  IMAD.MOV.U32 R8, RZ, RZ, R16 ;  /* 0x000000ffff087224 */ /* 0x000fe200078e0010 */
[----:B------:R-:W4:Y:S01]  /*50d0*/  S2R R25, SR_CTAID.Y ;  /* 0x0000000000197919 */ /* 0x000f220000002600 */
[----:B------:R-:W-:-:S04]  /*50e0*/  IMAD.MOV.U32 R9, RZ, RZ, R17 ;  /* 0x000000ffff097224 */ /* 0x000fc800078e0011 */
[----:B------:R-:W1:Y:S08]  /*50f0*/  LDC R26, c[0x0][0x144] ;  /* 0x00005100ff1a7b82 */ /* 0x000e700000000800 */
[----:B------:R-:W1:Y:S08]  /*5100*/  LDC R12, c[0x0][0x8d8] ;  /* 0x00023600ff0c7b82 */ /* 0x000e700000000800 */
[----:B------:R-:W1:Y:S01]  /*5110*/  LDC.64 R20, c[0x0][0x8c8] ;  /* 0x00023200ff147b82 */ /* 0x000e620000000a00 */
[----:B--2---:R-:W-:-:S04]  /*5120*/  ISETP.NE.U32.AND P0, PT, R10, RZ, PT ;  /* 0x000000ff0a00720c */ /* 0x004fc80003f05070 */
[----:B------:R-:W-:Y:S02]  /*5130*/  ISETP.NE.AND.EX P0, PT, R11, RZ, PT, P0 ;  /* 0x000000ff0b00720c */ /* 0x000fe40003f05300 */
[----:B---3--:R-:W-:-:S05]  /*5140*/  I2FP.F32.U32 R3, R23 ;  /* 0x0000001700037245 */ /* 0x008fca0000201000 */
[----:B------:R-:W-:-:S04]  /*5150*/  FMUL R3, R3, UR4 ;  /* 0x0000000403037c20 */ /* 0x000fc80008400000 */
[----:B------:R2:W3:Y:S02]  /*5160*/  F2I.U32.TRUNC.NTZ R24, R3 ;  /* 0x0000000300187305 */ /* 0x0004e4000020f000 */
[----:B----4-:R-:W-:Y:S05]  /*5170*/  @!P0 BRA `(.L_x_91) ;  /* 0x0000000000288947 */ /* 0x010fea0003800000 */
[----:B--2---:R-:W2:Y:S02]  /*5180*/  LDC R3, c[0x0][0x8dc] ;  /* 0x00023700ff037b82 */ /* 0x004ea40000000800 */
[----:B--2---:R-:W-:-:S05]  /*5190*/  IADD3 R3, P0, R16, R3, RZ ;  /* 0x0000000310037210 */ /* 0x004fca0007f1e0ff */
        /* <DEDUP_REMOVED lines=8> */
.L_x_91:
[-CC-:B-1----:R-:W-:Y:S01]  /*5220*/  SHF.R.U64 R32, R8, R12.reuse, R9.reuse ;  /* 0x0000000c08207219 */ /* 0x182fe20000001209 */
[----:B------:R-:W1:Y:S01]  /*5230*/  LDC.64 R14, c[0x0][0x8e8] ;  /* 0x00023a00ff0e7b82 */ /* 0x000e620000000a00 */
[----:B--2---:R-:W-:Y:S01]  /*5240*/  SHF.R.U32.HI R3, RZ, R12, R9 ;  /* 0x0000000cff037219 */ /* 0x004fe20000011609 */
[----:B------:R-:W-:Y:S01]  /*5250*/  ULDC UR4, c[0x0][0x154] ;  /* 0x0000550000047ab9 */ /* 0x000fe20000000800 */
[----:B------:R-:W-:Y:S02]  /*5260*/  IADD3 R7, P0, RZ, -R32, RZ ;  /* 0x80000020ff077210 */ /* 0x000fe40007f1e0ff */
[----:B---3--:R-:W-:-:S03]  /*5270*/  IADD3 R24, -R24, RZ, RZ ;  /* 0x000000ff18187210 */ /* 0x008fc60007ffe1ff */
[----:B------:R-:W2:Y:S01]  /*5280*/  LDC R8, c[0x0][0x8c0] ;  /* 0x00023000ff087b82 */ /* 0x000ea20000000800 */
[----:B------:R-:W-:Y:S02]  /*5290*/  IMAD.X R3, RZ, RZ, ~R3, P0 ;  /* 0x000000ffff037224 */ /* 0x000fe400000e0e03 */
[----:B------:R-:W-:-:S04]  /*52a0*/  IMAD.WIDE.U32 R4, R7, R20, R16 ;  /* 0x0000001407047225 */ /* 0x000fc800078e0010 */
[----:B------:R-:W-:Y:S01]  /*52b0*/  IMAD R6, R3, R20, RZ ;  /* 0x0000001403067224 */ /* 0x000fe200078e02ff */
[----:B------:R-:W3:Y:S01]  /*52c0*/  LDC R28, c[0x0][0x8b0] ;  /* 0x00022c00ff1c7b82 */ /* 0x000ee20000000800 */
[----:B------:R-:W-:Y:S02]  /*52d0*/  IMAD R26, R26, R24, R23 ;  /* 0x000000181a1a7224 */ /* 0x000fe400078e0217 */
[----:B------:R-:W-:Y:S02]  /*52e0*/  IMAD R3, R7, R21, R6 ;  /* 0x0000001507037224 */ /* 0x000fe400078e0206 */
[----:B------:R-:W-:Y:S02]  /*52f0*/  IMAD.MOV.U32 R7, RZ, RZ, 0x1 ;  /* 0x00000001ff077424 */ /* 0x000fe400078e00ff */
[----:B------:R-:W-:Y:S01]  /*5300*/  IMAD.IADD R3, R5, 0x1, R3 ;  /* 0x0000000105037824 */ /* 0x000fe200078e0203 */
[----:B------:R-:W4:Y:S01]  /*5310*/  LDC R30, c[0x0][0x900] ;  /* 0x00024000ff1e7b82 */ /* 0x000f220000000800 */
[----:B------:R-:W-:-:S02]  /*5320*/  I2FP.F32.U32 R5, R25 ;  /* 0x0000001900057245 */ /* 0x000fc40000201000 */
[----:B-1----:R-:W-:-:S03]  /*5330*/  ISETP.NE.U32.AND P0, PT, R14, RZ, PT ;  /* 0x000000ff0e00720c */ /* 0x002fc60003f05070 */
[----:B------:R-:W-:Y:S01]  /*5340*/  FMUL R6, R5, UR4 ;  /* 0x0000000405067c20 */ /* 0x000fe20008400000 */
[----:B------:R-:W-:Y:S01]  /*5350*/  ISETP.NE.AND.EX P0, PT, R15, RZ, PT, P0 ;  /* 0x000000ff0f00720c */ /* 0x000fe20003f05300 */
[----:B------:R-:W1:Y:S01]  /*5360*/  LDC R24, c[0x0][0x148] ;  /* 0x00005200ff187b82 */ /* 0x000e620000000800 */
[-CC-:B--2---:R-:W-:Y:S01]  /*5370*/  SHF.R.U64 R12, R4, R8.reuse, R3.reuse ;  /* 0x00000008040c7219 */ /* 0x184fe20000001203 */
[----:B------:R2:W1:Y:S01]  /*5380*/  F2I.U32.TRUNC.NTZ R20, R6 ;  /* 0x0000000600147305 */ /* 0x000462000020f000 */
[----:B------:R-:W-:Y:S01]  /*5390*/  SHF.R.U32.HI R3, RZ, R8, R3 ;  /* 0x00000008ff037219 */ /* 0x000fe20000011603 */
[----:B------:R-:W-:-:S04]  /*53a0*/  IMAD.MOV.U32 R5, RZ, RZ, -0x1 ;  /* 0xffffffffff057424 */ /* 0x000fc800078e00ff */
[----:B------:R-:W1:Y:S01]  /*53b0*/  LDC R21, c[0x0][0x8a8] ;  /* 0x00022a00ff157b82 */ /* 0x000e620000000800 */
[-CC-:B---3--:R-:W-:Y:S02]  /*53c0*/  SHF.R.U64 R10, R12, R28.reuse, R3.reuse ;  /* 0x0000001c0c0a7219 */ /* 0x188fe40000001203 */
[----:B------:R-:W-:-:S05]  /*53d0*/  SHF.R.U32.HI R3, RZ, R28, R3 ;  /* 0x0000001cff037219 */ /* 0x000fca0000011603 */
[----:B------:R-:W3:Y:S01]  /*53e0*/  LDC R27, c[0x0][0x8f0] ;  /* 0x00023c00ff1b7b82 */ /* 0x000ee20000000800 */
[-C--:B----4-:R-:W-:Y:S02]  /*53f0*/  SHF.L.U32 R4, R5, R30.reuse, RZ ;  /* 0x0000001e05047219 */ /* 0x090fe400000006ff */
[--C-:B------:R-:W-:Y:S02]  /*5400*/  SHF.R.U64 R13, R10, R30, R3.reuse ;  /* 0x0000001e0a0d7219 */ /* 0x100fe40000001203 */
[----:B------:R-:W-:Y:S02]  /*5410*/  LOP3.LUT R23, RZ, R4, RZ, 0x33, !PT ;  /* 0x00000004ff177212 */ /* 0x000fe400078e33ff */
[-C--:B------:R-:W-:Y:S01]  /*5420*/  SHF.R.U32.HI R5, RZ, R30.reuse, R3 ;  /* 0x0000001eff057219 */ /* 0x080fe20000011603 */
[----:B------:R-:W4:Y:S01]  /*5430*/  LDC R29, c[0x0][0x8e0] ;  /* 0x00023800ff1d7b82 */ /* 0x000f220000000800 */
[----:B------:R-:W-:Y:S01]  /*5440*/  SHF.L.U32 R95, R7, R30, RZ ;  /* 0x0000001e075f7219 */ /* 0x000fe200000006ff */
[----:B------:R-:W-:-:S06]  /*5450*/  IMAD.MOV.U32 R4, RZ, RZ, R13 ;  /* 0x000000ffff047224 */ /* 0x000fcc00078e000d */
[----:B------:R-:W1:Y:S01]  /*5460*/  LDC R31, c[0x0][0x8b8] ;  /* 0x00022e00ff1f7b82 */ /* 0x000e620000000800 */
[----:B--2---:R-:W-:Y:S05]  /*5470*/  @!P0 BRA `(.L_x_92) ;  /* 0x0000000000288947 */ /* 0x004fea0003800000 */
[----:B------:R-:W2:Y:S02]  /*5480*/  LDC R4, c[0x0][0x8f4] ;  /* 0x00023d00ff047b82 */ /* 0x000ea40000000800 */
        /* <DEDUP_REMOVED lines=9> */
.L_x_92:
[----:B------:R-:W-:Y:S01]  /*5520*/  ISETP.NE.AND P0, PT, R2, 0x1, PT ;  /* 0x000000010200780c */ /* 0x000fe20003f05270 */
[----:B-1----:R-:W-:Y:S01]  /*5530*/  IMAD.MOV R20, RZ, RZ, -R20 ;  /* 0x000000ffff147224 */ /* 0x002fe200078e0a14 */
[----:B---3--:R-:W-:Y:S01]  /*5540*/  SHF.R.U64 R3, R4, R27, R5 ;  /* 0x0000001b04037219 */ /* 0x008fe20000001205 */
[----:B------:R-:W-:Y:S01]  /*5550*/  VIADD R5, R21, 0xffffffff ;  /* 0xffffffff15057836 */ /* 0x000fe20000000000 */
[----:B------:R-:W-:Y:S02]  /*5560*/  LOP3.LUT R10, R10, R23, RZ, 0xc0, !PT ;  /* 0x000000170a0a7212 */ /* 0x000fe400078ec0ff */
[----:B------:R-:W-:Y:S02]  /*5570*/  IADD3 R4, -R3, RZ, RZ ;  /* 0x000000ff03047210 */ /* 0x000fe40007ffe1ff */
[----:B------:R-:W-:Y:S01]  /*5580*/  LOP3.LUT R12, R12, R5, RZ, 0xc0, !PT ;  /* 0x000000050c0c7212 */ /* 0x000fe200078ec0ff */
[----:B------:R-:W-:Y:S01]  /*5590*/  IMAD R95, R95, R3, R10 ;  /* 0x000000035f5f7224 */ /* 0x000fe200078e020a */
[----:B------:R-:W-:Y:S01]  /*55a0*/  R2UR UR47, R32 ;  /* 0x00000000202f72ca */ /* 0x000fe200000e0000 */
[----:B----4-:R-:W-:-:S02]  /*55b0*/  IMAD R3, R4, R29, R13 ;  /* 0x0000001d04037224 */ /* 0x010fc400078e020d */
[----:B------:R-:W-:Y:S02]  /*55c0*/  @P0 IMAD R26, R24, R20, R25 ;  /* 0x00000014181a0224 */ /* 0x000fe400078e0219 */
[----:B------:R-:W-:Y:S02]  /*55d0*/  IMAD R4, R3, R21, R12 ;  /* 0x0000001503047224 */ /* 0x000fe400078e020c */
[----:B------:R-:W-:Y:S02]  /*55e0*/  IMAD R95, R95, R31, R26 ;  /* 0x0000001f5f5f7224 */ /* 0x000fe400078e021a */
[----:B------:R-:W-:-:S03]  /*55f0*/  IMAD.MOV.U32 R3, RZ, RZ, 0x1 ;  /* 0x00000001ff037424 */ /* 0x000fc600078e00ff */
[----:B------:R-:W-:Y:S02]  /*5600*/  SEL R97, R4, R95, !P0 ;  /* 0x0000005f04617207 */ /* 0x000fe40004000000 */
[----:B------:R-:W-:-:S07]  /*5610*/  SEL R95, R95, R4, !P0 ;  /* 0x000000045f5f7207 */ /* 0x000fce0004000000 */
.L_x_90:
[----:B------:R-:W-:Y:S01]  /*5620*/  UIADD3 UR49, UR50, UR49, URZ ;  /* 0x0000003132317290 */ /* 0x000fe2000fffe03f */
[----:B------:R-:W-:Y:S01]  /*5630*/  LOP3.LUT P0, RZ, R3, 0xff, RZ, 0xc0, !PT ;  /* 0x000000ff03ff7812 */ /* 0x000fe2000780c0ff */
[----:B------:R-:W-:Y:S01]  /*5640*/  UIADD3 UR43, UR43, 0x4, URZ ;  /* 0x000000042b2b7890 */ /* 0x000fe2000fffe03f */
[----:B------:R-:W-:Y:S01]  /*5650*/  IMAD.MOV.U32 R96, RZ, RZ, R0 ;  /* 0x000000ffff607224 */ /* 0x000fe200078e0000 */
[----:B------:R-:W-:Y:S02]  /*5660*/  USHF.R.U32.HI UR4, URZ, 0x2, UR49 ;  /* 0x000000023f047899 */ /* 0x000fe40008011631 */
[----:B------:R-:W-:Y:S02]  /*5670*/  UISETP.GT.U32.AND UP0, UPT, UR49, 0x3, UPT ;  /* 0x000000033100788c */ /* 0x000fe4000bf04070 */
[----:B------:R-:W-:Y:S02]  /*5680*/  ULOP3.LUT UR4, UR4, 0x1, URZ, 0xc0, !UPT ;  /* 0x0000000104047892 */ /* 0x000fe4000f8ec03f */
[----:B------:R-:W-:-:S02]  /*5690*/  UISETP.LT.U32.AND UP0, UPT, UR50, 0x4, UP0 ;  /* 0x000000043200788c */ /* 0x000fc40008701070 */
[----:B------:R-:W-:Y:S02]  /*56a0*/  UISETP.NE.U32.AND UP1, UPT, UR4, 0x1, UPT ;  /* 0x000000010400788c */ /* 0x000fe4000bf25070 */
[----:B------:R-:W-:Y:S02]  /*56b0*/  USEL UR5, URZ, 0x1, !UP0 ;  /* 0x000000013f057887 */ /* 0x000fe4000c000000 */
[----:B------:R-:W-:Y:S02]  /*56c0*/  UISETP.GT.U32.AND UP1, UPT, UR50, 0x3, !UP1 ;  /* 0x000000033200788c */ /* 0x000fe4000cf24070 */
[----:B------:R-:W-:Y:S02]  /*56d0*/  ULOP3.LUT UR49, UR49, 0x3, URZ, 0xc0, !UPT ;  /* 0x0000000331317892 */ /* 0x000fe4000f8ec03f */
[----:B------:R-:W-:-:S04]  /*56e0*/  USEL UR4, URZ, 0x1, !UP1 ;  /* 0x000000013f047887 */ /* 0x000fc8000c800000 */
[----:B------:R-:W-:Y:S01]  /*56f0*/  ULOP3.LUT UR48, UR4, UR48, UR5, 0x96, !UPT ;  /* 0x0000003004307292 */ /* 0x000fe2000f8e9605 */
[----:B------:R-:W-:Y:S11]  /*5700*/  @P0 BRA `(.L_x_93) ;  /* 0xffffffbc005c0947 */ /* 0x000ff6000383ffff */
[----:B------:R-:W-:-:S13]  /*5710*/  PLOP3.LUT P0, PT, PT, PT, PT, 0x8, 0x0 ;  /* 0x000000000000781c */ /* 0x000fda0003f0e170 */
.L_x_18:
[----:B------:R-:W-:Y:S05]  /*5720*/  @P0 BRA `(.L_x_10) ;  /* 0x0000002800b40947 */ /* 0x000fea0003800000 */
[----:B------:R-:W-:Y:S01]  /*5730*/  ULDC.64 UR6, c[0x0][0x588] ;  /* 0x0001620000067ab9 */ /* 0x000fe20000000a00 */
[----:B------:R-:W-:Y:S01]  /*5740*/  ISETP.NE.U32.AND P1, PT, R101, RZ, PT ;  /* 0x000000ff6500720c */ /* 0x000fe20003f25070 */
[----:B------:R-:W-:-:S04]  /*5750*/  DEPBAR.LE SB0, 0x0 ;  /* 0x000080000000791a */ /* 0x000fc80000000000 */
[----:B------:R-:W-:Y:S01]  /*5760*/  ISETP.NE.U32.AND P0, PT, RZ, UR6, PT ;  /* 0x00000006ff007c0c */ /* 0x000fe2000bf05070 */
[----:B------:R-:W-:Y:S01]  /*5770*/  BSSY B0, `(.L_x_94) ;  /* 0x0000015000007945 */ /* 0x000fe20003800000 */
[----:B------:R-:W-:Y:S02]  /*5780*/  ISETP.NE.AND.EX P1, PT, R103, RZ, PT, P1 ;  /* 0x000000ff6700720c */ /* 0x000fe40003f25310 */
[----:B------:R-:W-:-:S13]  /*5790*/  ISETP.NE.AND.EX P0, PT, RZ, UR7, PT, P0 ;  /* 0x00000007ff007c0c */ /* 0x000fda000bf05300 */
[----:B------:R-:W-:Y:S05]  /*57a0*/  @P0 BRA P1, `(.L_x_95) ;  /* 0x0000000000440947 */ /* 0x000fea0000800000 */
[----:B------:R-:W-:-:S04]  /*57b0*/  ISETP.NE.U32.AND P0, PT, R101, RZ, PT ;  /* 0x000000ff6500720c */ /* 0x000fc80003f05070 */
[----:B------:R-:W-:-:S13]  /*57c0*/  ISETP.NE.AND.EX P0, PT, R103, RZ, PT, P0 ;  /* 0x000000ff6700720c */ /* 0x000fda0003f05300 */
[----:B------:R-:W-:Y:S05]  /*57d0*/  @!P0 BRA `(.L_x_96) ;  /* 0x00000000002c8947 */ /* 0x000fea0003800000 */
[----:B------:R-:W-:-:S13]  /*57e0*/  LOP3.LUT P0, RZ, R88, 0xff, RZ, 0xc0, !PT ;  /* 0x000000ff58ff7812 */ /* 0x000fda000780c0ff */
[----:B------:R-:W-:Y:S05]  /*57f0*/  @!P0 BRA `(.L_x_97) ;  /* 0x0000000000108947 */ /* 0x000fea0003800000 */
[----:B-----5:R-:W-:-:S13]  /*5800*/  FSETP.NEU.AND P0, PT, R90, RZ, PT ;  /* 0x000000ff5a00720b */ /* 0x020fda0003f0d000 */
[----:B------:R-:W-:Y:S05]  /*5810*/  @!P0 BREAK B0 ;  /* 0x0000000000008942 */ /* 0x000fea0003800000 */
[----:B------:R-:W-:Y:S05]  /*5820*/  @P0 BRA `(.L_x_95) ;  /* 0x0000000000240947 */ /* 0x000fea0003800000 */
[----:B------:R-:W-:Y:S05]  /*5830*/  BRA `(.L_x_10) ;  /* 0x0000002800707947 */ /* 0x000fea0003800000 */
.L_x_97:
[----:B------:R-:W-:-:S04]  /*5840*/  ISETP.NE.U32.AND P0, PT, RZ, UR6, PT ;  /* 0x00000006ff007c0c */ /* 0x000fc8000bf05070 */
[----:B------:R-:W-:-:S13]  /*5850*/  ISETP.NE.AND.EX P0, PT, RZ, UR7, PT, P0 ;  /* 0x00000007ff007c0c */ /* 0x000fda000bf05300 */
[----:B------:R-:W-:Y:S05]  /*5860*/  @!P0 BREAK B0 ;  /* 0x0000000000008942 */ /* 0x000fea0003800000 */
[----:B------:R-:W-:Y:S05]  /*5870*/  @P0 BRA `(.L_x_95) ;  /* 0x0000000000100947 */ /* 0x000fea0003800000 */
[----:B------:R-:W-:Y:S05]  /*5880*/  BRA `(.L_x_10) ;  /* 0x00000028005c7947 */ /* 0x000fea0003800000 */
.L_x_96:
[----:B-----5:R-:W-:-:S13]  /*5890*/  FSETP.NEU.AND P0, PT, R90, RZ, PT ;  /* 0x000000ff5a00720b */ /* 0x020fda0003f0d000 */
[----:B------:R-:W-:Y:S05]  /*58a0*/  @!P0 BREAK B0 ;  /* 0x0000000000008942 */ /* 0x000fea0003800000 */
[----:B------:R-:W-:Y:S05]  /*58b0*/  @!P0 BRA `(.L_x_10) ;  /* 0x0000002800508947 */ /* 0x000fea0003800000 */
.L_x_95:
[----:B------:R-:W-:Y:S05]  /*58c0*/  BSYNC B0 ;  /* 0x0000000000007941 */ /* 0x000fea0003800000 */
.L_x_94:
[----:B------:R-:W-:-:S04]  /*58d0*/  LOP3.LUT R19, R19, 0x1, RZ, 0xfc, !PT ;  /* 0x0000000113137812 */ /* 0x000fc800078efcff */
[----:B------:R-:W-:-:S13]  /*58e0*/  ISETP.NE.AND P0, PT, R19, 0x3, PT ;  /* 0x000000031300780c */ /* 0x000fda0003f05270 */
[----:B------:R-:W-:Y:S05]  /*58f0*/  @!P0 BRA `(.L_x_98) ;  /* 0x0000000000048947 */ /* 0x000fea0003800000 */
[----:B------:R-:W-:Y:S01]  /*5900*/  BPT.TRAP 0x1 ;  /* 0x000000040000795c */ /* 0x000fe20000300000 */
.L_x_98:
[----:B------:R-:W3:Y:S01]  /*5910*/  S2UR UR5, SR_CgaCtaId ;  /* 0x00000000000579c3 */ /* 0x000ee20000008800 */
[----:B------:R-:W-:Y:S02]  /*5920*/  UMOV UR4, 0x400 ;  /* 0x0000040000047882 */ /* 0x000fe40000000000 */
[----:B---3--:R-:W-:-:S04]  /*5930*/  ULEA UR4, UR5, UR4, 0x18 ;  /* 0x0000000405047291 */ /* 0x008fc8000f8ec03f */
[----:B------:R-:W-:-:S04]  /*5940*/  ULEA UR4, UR42, UR4, 0x3 ;  /* 0x000000042a047291 */ /* 0x000fc8000f8e183f */
[----:B------:R-:W-:-:S04]  /*5950*/  UIADD3 UR4, UR4, 0x60, URZ ;  /* 0x0000006004047890 */ /* 0x000fc8000fffe03f */
[----:B------:R-:W-:-:S09]  /*5960*/  UPRMT UR4, UR5, 0x654, UR4 ;  /* 0x0000065405047896 */ /* 0x000fd20008000004 */
[----:B------:R-:W-:Y:S01]  /*5970*/  SYNCS.ARRIVE.TRANS64.RED.A1T0 RZ, [UR4], RZ ;  /* 0x000000ffffff79a7 */ /* 0x000fe20008100404 */
[----:B------:R-:W-:Y:S05]  /*5980*/  BRA `(.L_x_10) ;  /* 0x00000028001c7947 */ /* 0x000fea0003800000 */
.L_x_9:
[----:B------:R-:W-:Y:S01]  /*5990*/  ULDC.64 UR4, c[0x0][0x8f8] ;  /* 0x00023e0000047ab9 */ /* 0x000fe20000000a00 */
[----:B------:R-:W-:Y:S01]  /*59a0*/  PRMT R10, RZ, 0x7610, R10 ;  /* 0x00007610ff0a7816 */ /* 0x000fe2000000000a */
[----:B------:R-:W-:Y:S01]  /*59b0*/  IMAD.MOV.U32 R13, RZ, RZ, -0x1 ;  /* 0xffffffffff0d7424 */ /* 0x000fe200078e00ff */
[----:B------:R-:W-:Y:S01]  /*59c0*/  ISETP.GE.U32.AND P1, PT, R16, UR4, PT ;  /* 0x0000000410007c0c */ /* 0x000fe2000bf26070 */
[----:B------:R-:W-:Y:S02]  /*59d0*/  IMAD.MOV.U32 R7, RZ, RZ, -0x1 ;  /* 0xffffffffff077424 */ /* 0x000fe400078e00ff */
[----:B------:R-:W-:Y:S01]  /*59e0*/  IMAD.MOV.U32 R6, RZ, RZ, -0x1 ;  /* 0xffffffffff067424 */ /* 0x000fe200078e00ff */
[----:B------:R-:W-:-:S13]  /*59f0*/  ISETP.GE.U32.AND.EX P1, PT, R17, UR5, PT, P1 ;  /* 0x0000000511007c0c */ /* 0x000fda000bf26110 */
        /* <DEDUP_REMOVED lines=14> */
[----:B------:R-:W-:Y:S01]  /*5ae0*/  IMAD.WIDE.U32 R6, R13, R14, RZ ;  /* 0x0000000e0d067225 */ /* 0x000fe200078e00ff */
[----:B------:R-:W-:-:S03]  /*5af0*/  MOV R12, R11 ;  /* 0x0000000b000c7202 */ /* 0x000fc60000000f00 */
[----:B------:R-:W-:Y:S01]  /*5b00*/  IMAD.X R13, RZ, RZ, RZ, P1 ;  /* 0x000000ffff0d7224 */ /* 0x000fe200008e06ff */
[----:B------:R-:W-:-:S05]  /*5b10*/  IADD3 RZ, P1, R7, R10, RZ ;  /* 0x0000000a07ff7210 */ /* 0x000fca0007f3e0ff */
[----:B------:R-:W-:-:S08]  /*5b20*/  IMAD.WIDE.U32.X R12, R21, R15, R12, P1 ;  /* 0x0000000f150c7225 */ /* 0x000fd000008e040c */
.L_x_100:
[--C-:B------:R-:W-:Y:S01]  /*5b30*/  SHF.R.U64 R14, R12, R20, R13.reuse ;  /* 0x000000140c0e7219 */ /* 0x100fe2000000120d */
[----:B------:R-:W1:Y:S01]  /*5b40*/  LDC R26, c[0x0][0x8c0] ;  /* 0x00023000ff1a7b82 */ /* 0x000e620000000800 */
[----:B------:R-:W-:Y:S01]  /*5b50*/  I2FP.F32.U32 R7, R8 ;  /* 0x0000000800077245 */ /* 0x000fe20000201000 */
[----:B------:R-:W-:Y:S01]  /*5b60*/  ULDC UR4, c[0x0][0x150] ;  /* 0x0000540000047ab9 */ /* 0x000fe20000000800 */
[----:B------:R-:W-:Y:S02]  /*5b70*/  SHF.R.U32.HI R6, RZ, R20, R13 ;  /* 0x00000014ff067219 */ /* 0x000fe4000001160d */
[----:B------:R-:W-:Y:S01]  /*5b80*/  IADD3 R9, P1, RZ, -R14, RZ ;  /* 0x8000000eff097210 */ /* 0x000fe20007f3e0ff */
[----:B------:R-:W-:Y:S01]  /*5b90*/  FMUL R13, R7, UR4 ;  /* 0x00000004070d7c20 */ /* 0x000fe20008400000 */
[----:B------:R-:W-:Y:S01]  /*5ba0*/  ULDC UR4, c[0x0][0x154] ;  /* 0x0000550000047ab9 */ /* 0x000fe20000000800 */
[----:B------:R-:W2:Y:S02]  /*5bb0*/  LDC.64 R28, c[0x0][0x8e8] ;  /* 0x00023a00ff1c7b82 */ /* 0x000ea40000000a00 */
[----:B------:R-:W-:-:S02]  /*5bc0*/  IMAD.X R11, RZ, RZ, ~R6, P1 ;  /* 0x000000ffff0b7224 */ /* 0x000fc400008e0e06 */
[----:B------:R-:W3:Y:S01]  /*5bd0*/  F2I.U32.TRUNC.NTZ R13, R13 ;  /* 0x0000000d000d7305 */ /* 0x000ee2000020f000 */
[----:B------:R-:W-:-:S03]  /*5be0*/  IMAD.WIDE.U32 R6, R9, R24, R16 ;  /* 0x0000001809067225 */ /* 0x000fc600078e0010 */
[----:B------:R-:W4:Y:S01]  /*5bf0*/  LDC R15, c[0x0][0x144] ;  /* 0x00005100ff0f7b82 */ /* 0x000f220000000800 */
[----:B------:R-:W-:-:S04]  /*5c00*/  IMAD R10, R11, R24, RZ ;  /* 0x000000180b0a7224 */ /* 0x000fc800078e02ff */
[----:B------:R-:W-:Y:S02]  /*5c10*/  IMAD R9, R9, R25, R10 ;  /* 0x0000001909097224 */ /* 0x000fe400078e020a */
[----:B------:R-:W-:Y:S01]  /*5c20*/  IMAD.MOV.U32 R10, RZ, RZ, -0x1 ;  /* 0xffffffffff0a7424 */ /* 0x000fe200078e00ff */
[----:B------:R-:W5:Y:S01]  /*5c30*/  LDC R20, c[0x0][0x8b0] ;  /* 0x00022c00ff147b82 */ /* 0x000f620000000800 */
[----:B------:R-:W-:Y:S01]  /*5c40*/  IMAD.IADD R7, R7, 0x1, R9 ;  /* 0x0000000107077824 */ /* 0x000fe200078e0209 */
[----:B------:R-:W-:-:S04]  /*5c50*/  I2FP.F32.U32 R9, R3 ;  /* 0x0000000300097245 */ /* 0x000fc80000201000 */
[-C--:B-1----:R-:W-:Y:S01]  /*5c60*/  SHF.R.U64 R12, R6, R26.reuse, R7 ;  /* 0x0000001a060c7219 */ /* 0x082fe20000001207 */
[----:B---3--:R-:W-:Y:S01]  /*5c70*/  IMAD.MOV R6, RZ, RZ, -R13 ;  /* 0x000000ffff067224 */ /* 0x008fe200078e0a0d */
[----:B------:R-:W1:Y:S01]  /*5c80*/  LDC R11, c[0x0][0x900] ;  /* 0x00024000ff0b7b82 */ /* 0x000e620000000800 */
[----:B--2---:R-:W-:Y:S01]  /*5c90*/  ISETP.NE.U32.AND P1, PT, R28, RZ, PT ;  /* 0x000000ff1c00720c */ /* 0x004fe20003f25070 */
[----:B------:R-:W-:Y:S01]  /*5ca0*/  FMUL R9, R9, UR4 ;  /* 0x0000000409097c20 */ /* 0x000fe20008400000 */
[----:B------:R-:W-:Y:S02]  /*5cb0*/  SHF.R.U32.HI R7, RZ, R26, R7 ;  /* 0x0000001aff077219 */ /* 0x000fe40000011607 */
[----:B------:R-:W-:-:S03]  /*5cc0*/  ISETP.NE.AND.EX P1, PT, R29, RZ, PT, P1 ;  /* 0x000000ff1d00720c */ /* 0x000fc60003f25310 */
[----:B------:R-:W2:Y:S01]  /*5cd0*/  LDC R24, c[0x0][0x148] ;  /* 0x00005200ff187b82 */ /* 0x000ea20000000800 */
[----:B----4-:R-:W-:Y:S02]  /*5ce0*/  IMAD R25, R15, R6, R8 ;  /* 0x000000060f197224 */ /* 0x010fe400078e0208 */
[----:B------:R-:W-:-:S05]  /*5cf0*/  IMAD.MOV.U32 R8, RZ, RZ, 0x1 ;  /* 0x00000001ff087424 */ /* 0x000fca00078e00ff */
[----:B------:R-:W3:Y:S01]  /*5d00*/  LDC R23, c[0x0][0x8a8] ;  /* 0x00022a00ff177b82 */ /* 0x000ee20000000800 */
[-CC-:B-----5:R-:W-:Y:S02]  /*5d10*/  SHF.R.U64 R15, R12, R20.reuse, R7.reuse ;  /* 0x000000140c0f7219 */ /* 0x1a0fe40000001207 */
[----:B------:R-:W-:Y:S02]  /*5d20*/  SHF.R.U32.HI R6, RZ, R20, R7 ;  /* 0x00000014ff067219 */ /* 0x000fe40000011607 */
[----:B------:R4:W1:Y:S03]  /*5d30*/  F2I.U32.TRUNC.NTZ R20, R9 ;  /* 0x0000000900147305 */ /* 0x000866000020f000 */
[----:B------:R-:W2:Y:S01]  /*5d40*/  LDC R27, c[0x0][0x8f0] ;  /* 0x00023c00ff1b7b82 */ /* 0x000ea20000000800 */
[-C--:B-1----:R-:W-:Y:S02]  /*5d50*/  SHF.R.U64 R21, R15, R11.reuse, R6 ;  /* 0x0000000b0f157219 */ /* 0x082fe40000001206 */
[----:B------:R-:W-:-:S02]  /*5d60*/  SHF.L.U32 R10, R10, R11, RZ ;  /* 0x0000000b0a0a7219 */ /* 0x000fc400000006ff */
[-C--:B------:R-:W-:Y:S01]  /*5d70*/  SHF.R.U32.HI R7, RZ, R11.reuse, R6 ;  /* 0x0000000bff077219 */ /* 0x080fe20000011606 */
[----:B------:R-:W-:Y:S01]  /*5d80*/  IMAD.MOV.U32 R6, RZ, RZ, R21 ;  /* 0x000000ffff067224 */ /* 0x000fe200078e0015 */
[----:B------:R-:W-:Y:S01]  /*5d90*/  SHF.L.U32 R26, R8, R11, RZ ;  /* 0x0000000b081a7219 */ /* 0x000fe200000006ff */
[----:B------:R-:W1:Y:S01]  /*5da0*/  LDC R30, c[0x0][0x8e0] ;  /* 0x00023800ff1e7b82 */ /* 0x000e620000000800 */
[----:B------:R-:W-:-:S07]  /*5db0*/  LOP3.LUT R32, RZ, R10, RZ, 0x33, !PT ;  /* 0x0000000aff207212 */ /* 0x000fce00078e33ff */
[----:B------:R-:W1:Y:S01]  /*5dc0*/  LDC R31, c[0x0][0x8b8] ;  /* 0x00022e00ff1f7b82 */ /* 0x000e620000000800 */
[----:B----4-:R-:W-:Y:S05]  /*5dd0*/  @!P1 BRA `(.L_x_101) ;  /* 0x0000000000289947 */ /* 0x010fea0003800000 */
[----:B------:R-:W4:Y:S02]  /*5de0*/  LDC R6, c[0x0][0x8f4] ;  /* 0x00023d00ff067b82 */ /* 0x000f240000000800 */
[----:B----4-:R-:W-:-:S05]  /*5df0*/  IADD3 R11, P1, R21, R6, RZ ;  /* 0x00000006150b7210 */ /* 0x010fca0007f3e0ff */
        /* <DEDUP_REMOVED lines=8> */
.L_x_101:
[----:B------:R-:W-:Y:S01]  /*5e80*/  ISETP.NE.AND P1, PT, R2, 0x1, PT ;  /* 0x000000010200780c */ /* 0x000fe20003f25270 */
[----:B---3--:R-:W-:Y:S01]  /*5e90*/  VIADD R9, R23, 0xffffffff ;  /* 0xffffffff17097836 */ /* 0x008fe20000000000 */
[----:B--2---:R-:W-:Y:S01]  /*5ea0*/  SHF.R.U64 R7, R6, R27, R7 ;  /* 0x0000001b06077219 */ /* 0x004fe20000001207 */
[----:B------:R-:W-:Y:S01]  /*5eb0*/  IMAD.MOV.U32 R10, RZ, RZ, 0x1 ;  /* 0x00000001ff0a7424 */ /* 0x000fe200078e00ff */
[----:B------:R-:W-:Y:S02]  /*5ec0*/  IADD3 R20, -R20, RZ, RZ ;  /* 0x000000ff14147210 */ /* 0x000fe40007ffe1ff */
[----:B------:R-:W-:Y:S01]  /*5ed0*/  LOP3.LUT R6, R15, R32, RZ, 0xc0, !PT ;  /* 0x000000200f067212 */ /* 0x000fe200078ec0ff */
[----:B------:R-:W-:Y:S01]  /*5ee0*/  IMAD.MOV R8, RZ, RZ, -R7 ;  /* 0x000000ffff087224 */ /* 0x000fe200078e0a07 */
[----:B------:R-:W-:-:S03]  /*5ef0*/  LOP3.LUT R12, R12, R9, RZ, 0xc0, !PT ;  /* 0x000000090c0c7212 */ /* 0x000fc600078ec0ff */
[----:B------:R-:W-:Y:S02]  /*5f00*/  IMAD R6, R26, R7, R6 ;  /* 0x000000071a067224 */ /* 0x000fe400078e0206 */
[----:B------:R-:W-:Y:S02]  /*5f10*/  @P1 IMAD R25, R24, R20, R3 ;  /* 0x0000001418191224 */ /* 0x000fe400078e0203 */
[----:B-1----:R-:W-:Y:S02]  /*5f20*/  IMAD R3, R8, R30, R21 ;  /* 0x0000001e08037224 */ /* 0x002fe400078e0215 */
[----:B------:R-:W-:Y:S02]  /*5f30*/  IMAD R13, R6, R31, R25 ;  /* 0x0000001f060d7224 */ /* 0x000fe400078e0219 */
[----:B------:R-:W-:-:S05]  /*5f40*/  IMAD R6, R3, R23, R12 ;  /* 0x0000001703067224 */ /* 0x000fca00078e020c */
[----:B------:R-:W-:Y:S02]  /*5f50*/  SEL R7, R6, R13, !P1 ;  /* 0x0000000d06077207 */ /* 0x000fe40004800000 */
[----:B------:R-:W-:Y:S01]  /*5f60*/  SEL R13, R13, R6, !P1 ;  /* 0x000000060d0d7207 */ /* 0x000fe20004800000 */
[----:B------:R-:W-:-:S07]  /*5f70*/  IMAD.MOV.U32 R6, RZ, RZ, R14 ;  /* 0x000000ffff067224 */ /* 0x000fce00078e000e */
.L_x_99:
[----:B------:R-:W-:-:S08]  /*5f80*/  NOP ;  /* 0x0000000000007918 */ /* 0x000fd00000000000 */
[----:B------:R-:W1:-:S00]  /*5f90*/  USETMAXREG.DEALLOC.CTAPOOL 0x28 ;  /* 0x00000028000079c8 */ /* 0x000e4000080e0500 */
[----:B-1----:R-:W-:-:S13]  /*5fa0*/  ISETP.NE.AND P1, PT, R0, 0x1, PT ;  /* 0x000000010000780c */ /* 0x002fda0003f25270 */
[----:B------:R-:W-:Y:S05]  /*5fb0*/  @!P1 BRA `(.L_x_10) ;  /* 0x0000002000909947 */ /* 0x000fea0003800000 */
[----:B------:R-:W-:Y:S05]  /*5fc0*/  @!P4 BRA `(.L_x_102) ;  /* 0x0000001000a8c947 */ /* 0x000fea0003800000 */
[----:B------:R-:W-:-:S13]  /*5fd0*/  ISETP.NE.OR P0, PT, R0, 0x2, P0 ;  /* 0x000000020000780c */ /* 0x000fda0000705670 */
[----:B------:R-:W-:Y:S05]  /*5fe0*/  @P0 BRA `(.L_x_10) ;  /* 0x0000002000840947 */ /* 0x000fea0003800000 */
[----:B------:R-:W-:-:S13]  /*5ff0*/  LOP3.LUT P1, RZ, R10, 0xff, RZ, 0xc0, !PT ;  /* 0x000000ff0aff7812 */ /* 0x000fda000782c0ff */
[----:B------:R-:W-:Y:S05]  /*6000*/  @!P1 BRA `(.L_x_103) ;  /* 0x0000000000189947 */ /* 0x000fea0003800000 */
[----:B------:R-:W-:Y:S01]  /*6010*/  UMOV UR4, 0x400 ;  /* 0x0000040000047882 */ /* 0x000fe20000000000 */
[----:B------:R-:W-:Y:S01]  /*6020*/  IMAD.MOV.U32 R0, RZ, RZ, RZ ;  /* 0x000000ffff007224 */ /* 0x000fe200078e00ff */
[----:B------:R-:W-:-:S04]  /*6030*/  ULEA UR4, UR36, UR4, 0x18 ;  /* 0x0000000424047291 */ /* 0x000fc8000f8ec03f */
[----:B------:R-:W-:-:S05]  /*6040*/  SHF.L.U32 R0, R0, 0x1f, RZ ;  /* 0x0000001f00007819 */ /* 0x000fca00000006ff */
[----:B------:R-:W1:Y:S02]  /*6050*/  SYNCS.PHASECHK.TRANS64.TRYWAIT P0, [UR4+0x88], R0 ;  /* 0x00008800ff0075a7 */ /* 0x000e640008000144 */
[----:B-1----:R-:W-:Y:S05]  /*6060*/  @!P0 BRA `(.L_x_104) ;  /* 0x0000002000ec8947 */ /* 0x002fea0003800000 */
.L_x_103:
[----:B-1----:R-:W-:Y:S01]  /*6070*/  PRMT R0, RZ, 0x7610, R0 ;  /* 0x00007610ff007816 */ /* 0x002fe20000000000 */
[----:B------:R-:W-:Y:S06]  /*6080*/  @P3 BRA `(.L_x_105) ;  /* 0x0000000000243947 */ /* 0x000fec0003800000 */
[----:B------:R-:W-:Y:S02]  /*6090*/  ULDC.64 UR4, c[0x0][0x588] ;  /* 0x0001620000047ab9 */ /* 0x000fe40000000a00 */
[----:B------:R-:W-:-:S04]  /*60a0*/  ISETP.NE.U32.AND P0, PT, RZ, UR4, PT ;  /* 0x00000004ff007c0c */ /* 0x000fc8000bf05070 */
[----:B------:R-:W-:-:S13]  /*60b0*/  ISETP.NE.AND.EX P0, PT, RZ, UR5, PT, P0 ;  /* 0x00000005ff007c0c */ /* 0x000fda000bf05300 */
[----:B------:R-:W-:Y:S05]  /*60c0*/  @!P0 BRA `(.L_x_106) ;  /* 0x00000000000c8947 */ /* 0x000fea0003800000 */
[----:B------:R1:W5:Y:S01]  /*60d0*/  LDG.E R3, desc[UR40][R4.64] ;  /* 0x0000002804037981 */ /* 0x000362000c1e1900 */
[----:B------:R-:W-:Y:S01]  /*60e0*/  IMAD.MOV.U32 R0, RZ, RZ, 0x1 ;  /* 0x00000001ff007424 */ /* 0x000fe200078e00ff */
[----:B------:R-:W-:Y:S06]  /*60f0*/  BRA `(.L_x_105) ;  /* 0x0000000000087947 */ /* 0x000fec0003800000 */
.L_x_106:
[----:B------:R-:W2:Y:S01]  /*6100*/  LDC R3, c[0x0][0x580] ;  /* 0x00016000ff037b82 */ /* 0x000ea20000000800 */
[----:B------:R-:W-:-:S07]  /*6110*/  IMAD.MOV.U32 R0, RZ, RZ, 0x1 ;  /* 0x00000001ff007424 */ /* 0x000fce00078e00ff */
.L_x_105:
[----:B------:R-:W-:Y:S01]  /*6120*/  IMAD.MOV.U32 R8, RZ, RZ, 0x1 ;  /* 0x00000001ff087424 */ /* 0x000fe200078e00ff */
[----:B------:R-:W-:Y:S06]  /*6130*/  @!P1 BRA `(.L_x_107) ;  /* 0x0000000c00dc9947 */ /* 0x000fec0003800000 */
[----:B------:R-:W3:Y:S01]  /*6140*/  LDC R9, c[0x0][0x900] ;  /* 0x00024000ff097b82 */ /* 0x000ee20000000800 */
[----:B-1----:R-:W-:Y:S01]  /*6150*/  IMAD.MOV.U32 R4, RZ, RZ, -0x1 ;  /* 0xffffffffff047424 */ /* 0x002fe200078e00ff */
[----:B------:R-:W-:Y:S01]  /*6160*/  MOV R8, 0x1 ;  /* 0x0000000100087802 */ /* 0x000fe20000000f00 */
[----:B------:R-:W-:Y:S01]  /*6170*/  ULDC.64 UR6, c[0x0][0x198] ;  /* 0x0000660000067ab9 */ /* 0x000fe20000000a00 */
[----:B------:R-:W-:Y:S01]  /*6180*/  LOP3.LUT R10, R19, 0x2, RZ, 0xfc, !PT ;  /* 0x00000002130a7812 */ /* 0x000fe200078efcff */
[----:B------:R-:W-:Y:S01]  /*6190*/  ULDC.64 UR14, c[0x0][0x588] ;  /* 0x00016200000e7ab9 */ /* 0x000fe20000000a00 */
[----:B------:R-:W-:Y:S01]  /*61a0*/  ULDC.64 UR22, c[0x0][0x8f8] ;  /* 0x00023e0000167ab9 */ /* 0x000fe20000000a00 */
[----:B------:R-:W-:Y:S01]  /*61b0*/  ULDC.64 UR24, c[0x0][0x590] ;  /* 0x0001640000187ab9 */ /* 0x000fe20000000a00 */
[----:B------:R-:W1:Y:S01]  /*61c0*/  LDC R11, c[0x0][0x8a8] ;  /* 0x00022a00ff0b7b82 */ /* 0x000e620000000800 */
[-C--:B---3--:R-:W-:Y:S02]  /*61d0*/  SHF.L.U32 R4, R4, R9.reuse, RZ ;  /* 0x0000000904047219 */ /* 0x088fe400000006ff */
[----:B------:R-:W-:Y:S01]  /*61e0*/  SHF.L.U32 R9, R8, R9, RZ ;  /* 0x0000000908097219 */ /* 0x000fe200000006ff */
[----:B------:R-:W-:Y:S01]  /*61f0*/  IMAD.MOV.U32 R8, RZ, RZ, 0x1 ;  /* 0x00000001ff087424 */ /* 0x000fe200078e00ff */
[----:B------:R-:W-:Y:S01]  /*6200*/  LOP3.LUT R12, RZ, R4, RZ, 0x33, !PT ;  /* 0x00000004ff0c7212 */ /* 0x000fe200078e33ff */
[----:B-1----:R-:W-:-:S07]  /*6210*/  VIADD R11, R11, 0xffffffff ;  /* 0xffffffff0b0b7836 */ /* 0x002fce0000000000 */
.L_x_139:
[----:B------:R-:W-:Y:S02]  /*6220*/  ISETP.NE.U32.AND P0, PT, RZ, UR24, PT ;  /* 0x00000018ff007c0c */ /* 0x000fe4000bf05070 */
[----:B------:R-:W-:Y:S02]  /*6230*/  R2UR UR19, R13 ;  /* 0x000000000d1372ca */ /* 0x000fe400000e0000 */
[----:B------:R-:W-:Y:S02]  /*6240*/  R2UR UR18, R7 ;  /* 0x00000000071272ca */ /* 0x000fe400000e0000 */
[----:B------:R-:W-:-:S09]  /*6250*/  ISETP.NE.AND.EX P0, PT, RZ, UR25, PT, P0 ;  /* 0x00000019ff007c0c */ /* 0x000fd2000bf05300 */
[----:B------:R-:W-:Y:S02]  /*6260*/  USHF.L.U32 UR19, UR19, 0x8, URZ ;  /* 0x0000000813137899 */ /* 0x000fe4000800063f */
[----:B------:R-:W-:Y:S02]  /*6270*/  USHF.L.U32 UR18, UR18, 0x6, URZ ;  /* 0x0000000612127899 */ /* 0x000fe4000800063f */
[----:B--234-:R-:W-:Y:S10]  /*6280*/  @!P0 BRA `(.L_x_108) ;  /* 0x00000000002c8947 */ /* 0x01cff40003800000 */
[----:B------:R-:W-:-:S04]  /*6290*/  ISETP.NE.U32.AND P1, PT, RZ, UR14, PT ;  /* 0x0000000eff007c0c */ /* 0x000fc8000bf25070 */
[----:B------:R-:W-:-:S13]  /*62a0*/  ISETP.NE.AND.EX P1, PT, RZ, UR15, PT, P1 ;  /* 0x0000000fff007c0c */ /* 0x000fda000bf25310 */
[----:B------:R-:W-:Y:S05]  /*62b0*/  @!P1 BRA `(.L_x_109) ;  /* 0x0000000000189947 */ /* 0x000fea0003800000 */
[----:B------:R-:W1:Y:S01]  /*62c0*/  LDC.64 R4, c[0x0][0x588] ;  /* 0x00016200ff047b82 */ /* 0x000e620000000a00 */
[----:B--2--5:R-:W-:-:S04]  /*62d0*/  IMAD R3, R6, UR24, RZ ;  /* 0x0000001806037c24 */ /* 0x024fc8000f8e02ff */
[----:B-1----:R-:W-:-:S05]  /*62e0*/  IMAD.WIDE R4, R3, 0x4, R4 ;  /* 0x0000000403047825 */ /* 0x002fca00078e0204 */
[----:B------:R1:W5:Y:S01]  /*62f0*/  LDG.E R3, desc[UR40][R4.64] ;  /* 0x0000002804037981 */ /* 0x000362000c1e1900 */
[----:B------:R-:W-:Y:S01]  /*6300*/  IMAD.MOV.U32 R0, RZ, RZ, 0x1 ;  /* 0x00000001ff007424 */ /* 0x000fe200078e00ff */
[----:B------:R-:W-:Y:S06]  /*6310*/  BRA `(.L_x_108) ;  /* 0x0000000000087947 */ /* 0x000fec0003800000 */
.L_x_109:
[----:B--2--5:R-:W3:Y:S01]  /*6320*/  LDC R3, c[0x0][0x580] ;  /* 0x00016000ff037b82 */ /* 0x024ee20000000800 */
[----:B------:R-:W-:-:S07]  /*6330*/  IMAD.MOV.U32 R0, RZ, RZ, 0x1 ;  /* 0x00000001ff007424 */ /* 0x000fce00078e00ff */
.L_x_108:
[----:B------:R-:W-:Y:S05]  /*6340*/  @!P0 BRA `(.L_x_110) ;  /* 0x00000000001c8947 */ /* 0x000fea0003800000 */
[----:B------:R-:W-:-:S13]  /*6350*/  LOP3.LUT P2, RZ, R0, 0xff, RZ, 0xc0, !PT ;  /* 0x000000ff00ff7812 */ /* 0x000fda000784c0ff */
[----:B-1----:R-:W1:Y:S02]  /*6360*/  @!P2 LDC.64 R4, c[0x0][0x588] ;  /* 0x00016200ff04ab82 */ /* 0x002e640000000a00 */
[----:B-1----:R-:W-:-:S04]  /*6370*/  @!P2 ISETP.NE.U32.AND P0, PT, R4, RZ, PT ;  /* 0x000000ff0400a20c */ /* 0x002fc80003f05070 */
[----:B------:R-:W-:Y:S02]  /*6380*/  @!P2 ISETP.NE.AND.EX P1, PT, R5, RZ, PT, P0 ;  /* 0x000000ff0500a20c */ /* 0x000fe40003f25300 */
[----:B--23-5:R-:W-:Y:S02]  /*6390*/  @P2 FSETP.EQ.AND P0, PT, R3, RZ, PT ;  /* 0x000000ff0300220b */ /* 0x02cfe40003f02000 */
[----:B------:R-:W-:Y:S01]  /*63a0*/  @!P2 PLOP3.LUT P0, PT, P1, PT, PT, 0x8, 0x0 ;  /* 0x000000000000a81c */ /* 0x000fe20000f0e170 */
[----:B------:R-:W-:-:S12]  /*63b0*/  BRA `(.L_x_111) ;  /* 0x0000000000047947 */ /* 0x000fd80003800000 */
.L_x_110:
[----:B--23-5:R-:W-:-:S13]  /*63c0*/  FSETP.EQ.AND P0, PT, R3, RZ, PT ;  /* 0x000000ff0300720b */ /* 0x02cfda0003f02000 */
.L_x_111:
[----:B------:R-:W-:Y:S02]  /*63d0*/  ISETP.NE.AND P2, PT, R10, 0x3, PT ;  /* 0x000000030a00780c */ /* 0x000fe40003f45270 */
[----:B------:R-:W-:-:S04]  /*63e0*/  ELECT P1, URZ, PT ;  /* 0x00000000003f782f */ /* 0x000fc80003820000 */
[----:B------:R-:W-:-:S07]  /*63f0*/  PLOP3.LUT P0, PT, P1, P0, PT, 0x20, 0x0 ;  /* 0x000000000000781c */ /* 0x000fce0000f00470 */
[----:B------:R-:W-:Y:S06]  /*6400*/  @!P2 BRA `(.L_x_112) ;  /* 0x000000000004a947 */ /* 0x000fec0003800000 */
[----:B------:R-:W-:Y:S01]  /*6410*/  BPT.TRAP 0x1 ;  /* 0x000000040000795c */ /* 0x000fe20000300000 */
.L_x_112:
[----:B------:R-:W2:Y:S01]  /*6420*/  S2UR UR36, SR_CgaCtaId ;  /* 0x00000000002479c3 */ /* 0x000ea20000008800 */
[----:B------:R-:W-:Y:S01]  /*6430*/  UMOV UR4, 0x400 ;  /* 0x0000040000047882 */ /* 0x000fe20000000000 */
[----:B-1----:R-:W-:Y:S01]  /*6440*/  SHF.L.U32 R4, R8, 0x1f, RZ ;  /* 0x0000001f08047819 */ /* 0x002fe200000006ff */
[----:B--2---:R-:W-:-:S09]  /*6450*/  ULEA UR5, UR36, UR4, 0x18 ;  /* 0x0000000424057291 */ /* 0x004fd2000f8ec03f */
[----:B------:R-:W1:Y:S02]  /*6460*/  SYNCS.PHASECHK.TRANS64.TRYWAIT P1, [UR5+0x60], R4 ;  /* 0x00006004ff0075a7 */ /* 0x000e640008020145 */
[----:B-1----:R-:W-:Y:S05]  /*6470*/  @!P1 BRA `(.L_x_113) ;  /* 0x0000002000009947 */ /* 0x002fea0003800000 */
.L_x_171:
[----:B------:R-:W-:Y:S04]  /*6480*/  BSSY B0, `(.L_x_114) ;  /* 0x000000e000007945 */ /* 0x000fe80003800000 */
[----:B------:R-:W-:Y:S05]  /*6490*/  @!P0 BRA `(.L_x_115) ;  /* 0x0000000000308947 */ /* 0x000fea0003800000 */
[----:B------:R-:W-:Y:S01]  /*64a0*/  R2UR UR20, R6 ;  /* 0x00000000061472ca */ /* 0x000fe200000e0000 */
[----:B------:R-:W-:Y:S02]  /*64b0*/  UIADD3 UR8, UP0, UR6, 0x3f0, URZ ;  /* 0x000003f006087890 */ /* 0x000fe4000ff1e03f */
[----:B------:R-:W-:Y:S02]  /*64c0*/  UIADD3 UR16, UR5, 0x200, URZ ;  /* 0x0000020005107890 */ /* 0x000fe4000fffe03f */
[----:B------:R-:W-:Y:S02]  /*64d0*/  UIADD3 UR17, UR5, 0x40, URZ ;  /* 0x0000004005117890 */ /* 0x000fe4000fffe03f */
[----:B------:R-:W-:Y:S01]  /*64e0*/  UIADD3.X UR9, URZ, UR7, URZ, UP0, !UPT ;  /* 0x000000073f097290 */ /* 0x000fe200087fe43f */
[----:B------:R-:W-:Y:S01]  /*64f0*/  UMOV UR10, 0x0 ;  /* 0x00000000000a7882 */ /* 0x000fe20000000000 */
[----:B------:R-:W-:-:S07]  /*6500*/  UMOV UR11, 0x10000000 ;  /* 0x10000000000b7882 */ /* 0x000fce0000000000 */
[----:B------:R2:W-:Y:S02]  /*6510*/  UTMALDG.3D [UR16], [UR8], desc[UR10] ;  /* 0x00000a10080075b4 */ /* 0x0005e40008011000 */
[----:B--2---:R-:W-:Y:S05]  /*6520*/  @!P2 BRA `(.L_x_116) ;  /* 0x000000000004a947 */ /* 0x004fea0003800000 */
[----:B------:R-:W-:Y:S01]  /*6530*/  BPT.TRAP 0x1 ;  /* 0x000000040000795c */ /* 0x000fe20000300000 */
.L_x_116:
[----:B-1----:R-:W1:Y:S02]  /*6540*/  LDC R5, c[0x0][0x800] ;  /* 0x00020000ff057b82 */ /* 0x002e640000000800 */
[----:B-1----:R2:W-:Y:S02]  /*6550*/  SYNCS.ARRIVE.TRANS64.RED.A0TR RZ, [UR5+0x40], R5 ;  /* 0x00004005ffff79a7 */ /* 0x0025e40008300405 */
.L_x_115:
[----:B------:R-:W-:Y:S05]  /*6560*/  BSYNC B0 ;  /* 0x0000000000007941 */ /* 0x000fea0003800000 */
.L_x_114:
[----:B------:R-:W-:Y:S05]  /*6570*/  @!P2 BRA `(.L_x_117) ;  /* 0x000000000004a947 */ /* 0x000fea0003800000 */
[----:B------:R-:W-:Y:S01]  /*6580*/  BPT.TRAP 0x1 ;  /* 0x000000040000795c */ /* 0x000fe20000300000 */
.L_x_117:
[----:B------:R-:W-:-:S04]  /*6590*/  UIADD3 UR4, UR5, 0x40, URZ ;  /* 0x0000004005047890 */ /* 0x000fc8000fffe03f */
[----:B------:R-:W-:-:S09]  /*65a0*/  UPRMT UR4, UR36, 0x654, UR4 ;  /* 0x0000065424047896 */ /* 0x000fd20008000004 */
[----:B------:R-:W-:Y:S01]  /*65b0*/  SYNCS.ARRIVE.TRANS64.RED.A1T0 RZ, [UR4], RZ ;  /* 0x000000ffffff79a7 */ /* 0x000fe20008100404 */
[----:B------:R-:W-:Y:S05]  /*65c0*/  @!P2 BRA `(.L_x_118) ;  /* 0x000000000004a947 */ /* 0x000fea0003800000 */
[----:B------:R-:W-:Y:S01]  /*65d0*/  BPT.TRAP 0x1 ;  /* 0x000000040000795c */ /* 0x000fe20000300000 */
.L_x_118:
[----:B------:R-:W3:Y:S02]  /*65e0*/  SYNCS.PHASECHK.TRANS64.TRYWAIT P1, [UR5+0x68], R4 ;  /* 0x00006804ff0075a7 */ /* 0x000ee40008020145 */
[----:B---3--:R-:W-:Y:S05]  /*65f0*/  @!P1 BRA `(.L_x_119) ;  /* 0x0000001c00b89947 */ /* 0x008fea0003800000 */
.L_x_172:
[----:B------:R-:W-:Y:S04]  /*6600*/  BSSY B0, `(.L_x_120) ;  /* 0x0000010000007945 */ /* 0x000fe80003800000 */
[----:B------:R-:W-:Y:S05]  /*6610*/  @!P0 BRA `(.L_x_121) ;  /* 0x0000000000388947 */ /* 0x000fea0003800000 */
[----:B------:R-:W-:Y:S01]  /*6620*/  UIADD3 UR16, UP0, UR6, 0x3f0, URZ ;  /* 0x000003f006107890 */ /* 0x000fe2000ff1e03f */
[----:B------:R-:W-:Y:S01]  /*6630*/  R2UR UR12, R6 ;  /* 0x00000000060c72ca */ /* 0x000fe200000e0000 */
[----:B------:R-:W-:Y:S02]  /*6640*/  UIADD3 UR11, UR19, 0x80, URZ ;  /* 0x00000080130b7890 */ /* 0x000fe4000fffe03f */
[----:B------:R-:W-:Y:S02]  /*6650*/  UIADD3 UR8, UR5, 0x2200, URZ ;  /* 0x0000220005087890 */ /* 0x000fe4000fffe03f */
[----:B------:R-:W-:Y:S02]  /*6660*/  UIADD3 UR9, UR5, 0x48, URZ ;  /* 0x0000004805097890 */ /* 0x000fe4000fffe03f */
[----:B------:R-:W-:Y:S01]  /*6670*/  UIADD3.X UR17, URZ, UR7, URZ, UP0, !UPT ;  /* 0x000000073f117290 */ /* 0x000fe200087fe43f */
[----:B------:R-:W-:Y:S01]  /*6680*/  UMOV UR20, 0x0 ;  /* 0x0000000000147882 */ /* 0x000fe20000000000 */
[----:B------:R-:W-:Y:S01]  /*6690*/  UMOV UR21, 0x10000000 ;  /* 0x1000000000157882 */ /* 0x000fe20000000000 */
[----:B------:R-:W-:-:S06]  /*66a0*/  UMOV UR10, UR18 ;  /* 0x00000012000a7c82 */ /* 0x000fcc0008000000 */
[----:B------:R3:W-:Y:S02]  /*66b0*/  UTMALDG.3D [UR8], [UR16], desc[UR20] ;  /* 0x00001408100075b4 */ /* 0x0007e40008011000 */
[----:B---3--:R-:W-:Y:S05]  /*66c0*/  @!P2 BRA `(.L_x_122) ;  /* 0x000000000004a947 */ /* 0x008fea0003800000 */
[----:B------:R-:W-:Y:S01]  /*66d0*/  BPT.TRAP 0x1 ;  /* 0x000000040000795c */ /* 0x000fe20000300000 */
.L_x_122:
[----:B-12---:R-:W1:Y:S02]  /*66e0*/  LDC R5, c[0x0][0x800] ;  /* 0x00020000ff057b82 */ /* 0x006e640000000800 */
[----:B-1----:R3:W-:Y:S02]  /*66f0*/  SYNCS.ARRIVE.TRANS64.RED.A0TR RZ, [UR5+0x48], R5 ;  /* 0x00004805ffff79a7 */ /* 0x0027e40008300405 */
.L_x_121:
[----:B------:R-:W-:Y:S05]  /*6700*/  BSYNC B0 ;  /* 0x0000000000007941 */ /* 0x000fea0003800000 */
.L_x_120:
[----:B------:R-:W-:Y:S05]  /*6710*/  @!P2 BRA `(.L_x_123) ;  /* 0x000000000004a947 */ /* 0x000fea0003800000 */
[----:B------:R-:W-:Y:S01]  /*6720*/  BPT.TRAP 0x1 ;  /* 0x000000040000795c */ /* 0x000fe20000300000 */
.L_x_123:
[----:B------:R-:W-:Y:S02]  /*6730*/  UIADD3 UR4, UR5, 0x48, URZ ;  /* 0x0000004805047890 */ /* 0x000fe4000fffe03f */
[----:B------:R-:W-:Y:S02]  /*6740*/  UIADD3 UR10, UR18, 0x20, URZ ;  /* 0x00000020120a7890 */ /* 0x000fe4000fffe03f */
[----:B------:R-:W-:-:S09]  /*6750*/  UPRMT UR4, UR36, 0x654, UR4 ;  /* 0x0000065424047896 */ /* 0x000fd20008000004 */
[----:B------:R-:W-:Y:S01]  /*6760*/  SYNCS.ARRIVE.TRANS64.RED.A1T0 RZ, [UR4], RZ ;  /* 0x000000ffffff79a7 */ /* 0x000fe20008100404 */
[----:B------:R-:W-:Y:S05]  /*6770*/  @!P2 BRA `(.L_x_124) ;  /* 0x000000000004a947 */ /* 0x000fea0003800000 */
[----:B------:R-:W-:Y:S01]  /*6780*/  BPT.TRAP 0x1 ;  /* 0x000000040000795c */ /* 0x000fe20000300000 */
.L_x_124:
[----:B------:R-:W4:Y:S02]  /*6790*/  SYNCS.PHASECHK.TRANS64.TRYWAIT P1, [UR5+0x70], R4 ;  /* 0x00007004ff0075a7 */ /* 0x000f240008020145 */
[----:B----4-:R-:W-:Y:S05]  /*67a0*/  @!P1 BRA `(.L_x_125) ;  /* 0x0000001c00649947 */ /* 0x010fea0003800000 */
.L_x_173:
        /* <DEDUP_REMOVED lines=8> */
[----:B------:R-:W-:Y:S01]  /*6830*/  UMOV UR21, 0x10000000 ;  /* 0x1000000000157882 */ /* 0x000fe20000000000 */
[----:B------:R-:W-:-:S06]  /*6840*/  UMOV UR11, UR19 ;  /* 0x00000013000b7c82 */ /* 0x000fcc0008000000 */
[----:B------:R4:W-:Y:S02]  /*6850*/  UTMALDG.3D [UR8], [UR16], desc[UR20] ;  /* 0x00001408100075b4 */ /* 0x0009e40008011000 */
[----:B----4-:R-:W-:Y:S05]  /*6860*/  @!P2 BRA `(.L_x_128) ;  /* 0x000000000004a947 */ /* 0x010fea0003800000 */
[----:B------:R-:W-:Y:S01]  /*6870*/  BPT.TRAP 0x1 ;  /* 0x000000040000795c */ /* 0x000fe20000300000 */
.L_x_128:
[----:B-123--:R-:W1:Y:S02]  /*6880*/  LDC R5, c[0x0][0x800] ;  /* 0x00020000ff057b82 */ /* 0x00ee640000000800 */
[----:B-1----:R4:W-:Y:S02]  /*6890*/  SYNCS.ARRIVE.TRANS64.RED.A0TR RZ, [UR5+0x50], R5 ;  /* 0x00005005ffff79a7 */ /* 0x0029e40008300405 */
.L_x_127:
[----:B------:R-:W-:Y:S05]  /*68a0*/  BSYNC B0 ;  /* 0x0000000000007941 */ /* 0x000fea0003800000 */
.L_x_126:
[----:B------:R-:W-:Y:S05]  /*68b0*/  @!P2 BRA `(.L_x_129) ;  /* 0x000000000004a947 */ /* 0x000fea0003800000 */
[----:B------:R-:W-:Y:S01]  /*68c0*/  BPT.TRAP 0x1 ;  /* 0x000000040000795c */ /* 0x000fe20000300000 */
.L_x_129:
[----:B------:R-:W-:-:S04]  /*68d0*/  UIADD3 UR4, UR5, 0x50, URZ ;  /* 0x0000005005047890 */ /* 0x000fc8000fffe03f */
[----:B------:R-:W-:-:S09]  /*68e0*/  UPRMT UR4, UR36, 0x654, UR4 ;  /* 0x0000065424047896 */ /* 0x000fd20008000004 */
[----:B------:R-:W-:Y:S01]  /*68f0*/  SYNCS.ARRIVE.TRANS64.RED.A1T0 RZ, [UR4], RZ ;  /* 0x000000ffffff79a7 */ /* 0x000fe20008100404 */
[----:B------:R-:W-:Y:S05]  /*6900*/  @!P2 BRA `(.L_x_130) ;  /* 0x000000000004a947 */ /* 0x000fea0003800000 */
[----:B------:R-:W-:Y:S01]  /*6910*/  BPT.TRAP 0x1 ;  /* 0x000000040000795c */ /* 0x000fe20000300000 */
.L_x_130:
[----:B------:R-:W5:Y:S02]  /*6920*/  SYNCS.PHASECHK.TRANS64.TRYWAIT P1, [UR5+0x78], R4 ;  /* 0x00007804ff0075a7 */ /* 0x000f640008020145 */
[----:B-----5:R-:W-:Y:S05]  /*6930*/  @!P1 BRA `(.L_x_131) ;  /* 0x0000001c00189947 */ /* 0x020fea0003800000 */
.L_x_174:
[----:B------:R-:W-:Y:S04]  /*6940*/  BSSY B0, `(.L_x_132) ;  /* 0x000000f000007945 */ /* 0x000fe80003800000 */
[----:B------:R-:W-:Y:S05]  /*6950*/  @!P0 BRA `(.L_x_133) ;  /* 0x0000000000348947 */ /* 0x000fea0003800000 */
[----:B------:R-:W-:Y:S01]  /*6960*/  R2UR UR12, R6 ;  /* 0x00000000060c72ca */ /* 0x000fe200000e0000 */
[----:B------:R-:W-:Y:S02]  /*6970*/  UIADD3 UR16, UP0, UR6, 0x3f0, URZ ;  /* 0x000003f006107890 */ /* 0x000fe4000ff1e03f */
[----:B------:R-:W-:Y:S02]  /*6980*/  UIADD3 UR11, UR19, 0x80, URZ ;  /* 0x00000080130b7890 */ /* 0x000fe4000fffe03f */
[----:B------:R-:W-:Y:S02]  /*6990*/  UIADD3 UR8, UR5, 0x6200, URZ ;  /* 0x0000620005087890 */ /* 0x000fe4000fffe03f */
[----:B------:R-:W-:Y:S02]  /*69a0*/  UIADD3 UR9, UR5, 0x58, URZ ;  /* 0x0000005805097890 */ /* 0x000fe4000fffe03f */
[----:B------:R-:W-:Y:S01]  /*69b0*/  UIADD3.X UR17, URZ, UR7, URZ, UP0, !UPT ;  /* 0x000000073f117290 */ /* 0x000fe200087fe43f */
[----:B------:R-:W-:Y:S01]  /*69c0*/  UMOV UR20, 0x0 ;  /* 0x0000000000147882 */ /* 0x000fe20000000000 */
[----:B------:R-:W-:-:S07]  /*69d0*/  UMOV UR21, 0x10000000 ;  /* 0x1000000000157882 */ /* 0x000fce0000000000 */
[----:B------:R1:W-:Y:S02]  /*69e0*/  UTMALDG.3D [UR8], [UR16], desc[UR20] ;  /* 0x00001408100075b4 */ /* 0x0003e40008011000 */
[----:B-1----:R-:W-:Y:S05]  /*69f0*/  @!P2 BRA `(.L_x_134) ;  /* 0x000000000004a947 */ /* 0x002fea0003800000 */
[----:B------:R-:W-:Y:S01]  /*6a00*/  BPT.TRAP 0x1 ;  /* 0x000000040000795c */ /* 0x000fe20000300000 */
.L_x_134:
[----:B------:R-:W1:Y:S02]  /*6a10*/  LDC R4, c[0x0][0x800] ;  /* 0x00020000ff047b82 */ /* 0x000e640000000800 */
[----:B-1----:R1:W-:Y:S02]  /*6a20*/  SYNCS.ARRIVE.TRANS64.RED.A0TR RZ, [UR5+0x58], R4 ;  /* 0x00005804ffff79a7 */ /* 0x0023e40008300405 */
.L_x_133:
[----:B------:R-:W-:Y:S05]  /*6a30*/  BSYNC B0 ;  /* 0x0000000000007941 */ /* 0x000fea0003800000 */
.L_x_132:
[----:B------:R-:W-:Y:S05]  /*6a40*/  @!P2 BRA `(.L_x_135) ;  /* 0x000000000004a947 */ /* 0x000fea0003800000 */
[----:B------:R-:W-:Y:S01]  /*6a50*/  BPT.TRAP 0x1 ;  /* 0x000000040000795c */ /* 0x000fe20000300000 */
.L_x_135:
[----:B------:R-:W-:Y:S01]  /*6a60*/  IADD3 R16, P0, R16, UR38, RZ ;  /* 0x0000002610107c10 */ /* 0x000fe2000ff1e0ff */
[----:B------:R-:W-:Y:S01]  /*6a70*/  UIADD3 UR4, UR5, 0x58, URZ ;  /* 0x0000005805047890 */ /* 0x000fe2000fffe03f */
[----:B------:R-:W-:Y:S01]  /*6a80*/  LOP3.LUT R8, R8, 0x1, RZ, 0x3c, !PT ;  /* 0x0000000108087812 */ /* 0x000fe200078e3cff */
[----:B------:R-:W-:Y:S01]  /*6a90*/  IMAD.MOV.U32 R13, RZ, RZ, -0x1 ;  /* 0xffffffffff0d7424 */ /* 0x000fe200078e00ff */
[----:B------:R-:W-:Y:S01]  /*6aa0*/  IADD3.X R17, R17, UR37, RZ, P0, !PT ;  /* 0x0000002511117c10 */ /* 0x000fe200087fe4ff */
[----:B------:R-:W-:Y:S01]  /*6ab0*/  UPRMT UR4, UR36, 0x654, UR4 ;  /* 0x0000065424047896 */ /* 0x000fe20008000004 */
[----:B------:R-:W-:Y:S01]  /*6ac0*/  ISETP.GE.U32.AND P0, PT, R16, UR22, PT ;  /* 0x0000001610007c0c */ /* 0x000fe2000bf06070 */
[----:B------:R-:W-:Y:S01]  /*6ad0*/  IMAD.MOV.U32 R7, RZ, RZ, -0x1 ;  /* 0xffffffffff077424 */ /* 0x000fe200078e00ff */
[----:B-1----:R-:W-:Y:S01]  /*6ae0*/  PRMT R4, RZ, 0x7610, R4 ;  /* 0x00007610ff047816 */ /* 0x002fe20000000004 */
[----:B------:R-:W-:Y:S01]  /*6af0*/  IMAD.MOV.U32 R6, RZ, RZ, -0x1 ;  /* 0xffffffffff067424 */ /* 0x000fe200078e00ff */
[----:B------:R-:W-:-:S04]  /*6b00*/  ISETP.GE.U32.AND.EX P0, PT, R17, UR23, PT, P0 ;  /* 0x0000001711007c0c */ /* 0x000fc8000bf06100 */
[----:B------:R-:W-:Y:S09]  /*6b10*/  SYNCS.ARRIVE.TRANS64.RED.A1T0 RZ, [UR4], RZ ;  /* 0x000000ffffff79a7 */ /* 0x000ff20008100404 */
[----:B------:R-:W-:Y:S05]  /*6b20*/  @P0 BRA `(.L_x_136) ;  /* 0x0000000400580947 */ /* 0x000fea0003800000 */
[----:B------:R-:W1:Y:S01]  /*6b30*/  S2R R13, SR_CTAID.X ;  /* 0x00000000000d7919 */ /* 0x000e620000002500 */
[----:B------:R-:W5:Y:S01]  /*6b40*/  LDC.64 R14, c[0x0][0x8d0] ;  /* 0x00023400ff0e7b82 */ /* 0x000f620000000a00 */
[----:B------:R-:W-:Y:S01]  /*6b50*/  ULDC UR4, c[0x0][0x150] ;  /* 0x0000540000047ab9 */ /* 0x000fe20000000800 */
[----:B------:R-:W-:Y:S01]  /*6b60*/  MOV R22, R17 ;  /* 0x0000001100167202 */ /* 0x000fe20000000f00 */
[----:B------:R-:W2:Y:S05]  /*6b70*/  S2R R20, SR_CTAID.Y ;  /* 0x0000000000147919 */ /* 0x000eaa0000002600 */
[----:B------:R-:W3:Y:S08]  /*6b80*/  LDC R6, c[0x0][0x144] ;  /* 0x00005100ff067b82 */ /* 0x000ef00000000800 */
[----:B------:R-:W3:Y:S01]  /*6b90*/  LDC R21, c[0x0][0x8d8] ;  /* 0x00023600ff157b82 */ /* 0x000ee20000000800 */
[----:B-----5:R-:W-:-:S04]  /*6ba0*/  ISETP.NE.U32.AND P0, PT, R14, RZ, PT ;  /* 0x000000ff0e00720c */ /* 0x020fc80003f05070 */
[----:B------:R-:W-:Y:S02]  /*6bb0*/  ISETP.NE.AND.EX P0, PT, R15, RZ, PT, P0 ;  /* 0x000000ff0f00720c */ /* 0x000fe40003f05300 */
[----:B-1----:R-:W-:Y:S02]  /*6bc0*/  I2FP.F32.U32 R4, R13 ;  /* 0x0000000d00047245 */ /* 0x002fe40000201000 */
[----:B--2---:R-:W-:-:S03]  /*6bd0*/  I2FP.F32.U32 R18, R20 ;  /* 0x0000001400127245 */ /* 0x004fc60000201000 */
[----:B------:R-:W-:-:S06]  /*6be0*/  FMUL R4, R4, UR4 ;  /* 0x0000000404047c20 */ /* 0x000fcc0008400000 */
[----:B------:R-:W3:Y:S02]  /*6bf0*/  F2I.U32.TRUNC.NTZ R4, R4 ;  /* 0x0000000400047305 */ /* 0x000ee4000020f000 */
[----:B---34-:R-:W-:-:S04]  /*6c00*/  IMAD.MOV R5, RZ, RZ, -R4 ;  /* 0x000000ffff057224 */ /* 0x018fc800078e0a04 */
[----:B------:R-:W-:Y:S02]  /*6c10*/  IMAD R13, R6, R5, R13 ;  /* 0x00000005060d7224 */ /* 0x000fe400078e020d */
[----:B------:R-:W-:Y:S01]  /*6c20*/  IMAD.MOV.U32 R6, RZ, RZ, R16 ;  /* 0x000000ffff067224 */ /* 0x000fe200078e0010 */
[----:B------:R-:W-:Y:S06]  /*6c30*/  @!P0 BRA `(.L_x_137) ;  /* 0x0000000000308947 */ /* 0x000fec0003800000 */
[----:B------:R-:W1:Y:S02]  /*6c40*/  LDC R5, c[0x0][0x8dc] ;  /* 0x00023700ff057b82 */ /* 0x000e640000000800 */
[----:B-1----:R-:W-:-:S05]  /*6c50*/  IADD3 R5, P0, R16, R5, RZ ;  /* 0x0000000510057210 */ /* 0x002fca0007f1e0ff */
[----:B------:R-:W-:-:S04]  /*6c60*/  IMAD.X R23, RZ, RZ, R17, P0 ;  /* 0x000000ffff177224 */ /* 0x000fc800000e0611 */
[----:B------:R-:W-:-:S04]  /*6c70*/  IMAD.WIDE.U32 R6, R23, R14, RZ ;  /* 0x0000000e17067225 */ /* 0x000fc800078e00ff */
[----:B------:R-:W-:-:S04]  /*6c80*/  IMAD.WIDE.U32 R6, P0, R5, R15, R6 ;  /* 0x0000000f05067225 */ /* 0x000fc80007800006 */
[----:B------:R-:W-:-:S04]  /*6c90*/  IMAD.WIDE.U32 R4, R5, R14, RZ ;  /* 0x0000000e05047225 */ /* 0x000fc800078e00ff */
[----:B------:R-:W-:Y:S01]  /*6ca0*/  IMAD.MOV.U32 R4, RZ, RZ, R7 ;  /* 0x000000ffff047224 */ /* 0x000fe200078e0007 */
[----:B------:R-:W-:Y:S01]  /*6cb0*/  IADD3 RZ, P1, R5, R6, RZ ;  /* 0x0000000605ff7210 */ /* 0x000fe20007f3e0ff */
[----:B------:R-:W-:-:S04]  /*6cc0*/  IMAD.X R5, RZ, RZ, RZ, P0 ;  /* 0x000000ffff057224 */ /* 0x000fc800000e06ff */
[----:B------:R-:W-:-:S04]  /*6cd0*/  IMAD.WIDE.U32.X R4, R23, R15, R4, P1 ;  /* 0x0000000f17047225 */ /* 0x000fc800008e0404 */
[----:B------:R-:W-:Y:S02]  /*6ce0*/  IMAD.MOV.U32 R6, RZ, RZ, R4 ;  /* 0x000000ffff067224 */ /* 0x000fe400078e0004 */
[----:B------:R-:W-:-:S07]  /*6cf0*/  IMAD.MOV.U32 R22, RZ, RZ, R5 ;  /* 0x000000ffff167224 */ /* 0x000fce00078e0005 */
.L_x_137:
[----:B------:R-:W-:Y:S01]  /*6d00*/  ULDC UR4, c[0x0][0x154] ;  /* 0x0000550000047ab9 */ /* 0x000fe20000000800 */
[----:B------:R-:W1:Y:S01]  /*6d10*/  LDC R7, c[0x0][0x148] ;  /* 0x00005200ff077b82 */ /* 0x000e620000000800 */
[----:B------:R-:W-:Y:S01]  /*6d20*/  FMUL R14, R18, UR4 ;  /* 0x00000004120e7c20 */ /* 0x000fe20008400000 */
[----:B------:R-:W-:Y:S02]  /*6d30*/  ISETP.NE.AND P2, PT, R2, 0x1, PT ;  /* 0x000000010200780c */ /* 0x000fe40003f45270 */
[-CC-:B------:R-:W-:Y:S02]  /*6d40*/  SHF.R.U64 R18, R6, R21.reuse, R22.reuse ;  /* 0x0000001506127219 */ /* 0x180fe40000001216 */
[----:B------:R-:W-:Y:S01]  /*6d50*/  SHF.R.U32.HI R21, RZ, R21, R22 ;  /* 0x00000015ff157219 */ /* 0x000fe20000011616 */
[----:B------:R-:W2:Y:S01]  /*6d60*/  F2I.U32.TRUNC.NTZ R14, R14 ;  /* 0x0000000e000e7305 */ /* 0x000ea2000020f000 */
[----:B------:R-:W3:Y:S01]  /*6d70*/  LDC.64 R4, c[0x0][0x8c8] ;  /* 0x00023200ff047b82 */ /* 0x000ee20000000a00 */
[----:B------:R-:W-:-:S05]  /*6d80*/  IADD3 R23, P0, RZ, -R18, RZ ;  /* 0x80000012ff177210 */ /* 0x000fca0007f1e0ff */
[----:B------:R-:W-:Y:S02]  /*6d90*/  IMAD.X R21, RZ, RZ, ~R21, P0 ;  /* 0x000000ffff157224 */ /* 0x000fe400000e0e15 */
[----:B------:R-:W4:Y:S01]  /*6da0*/  LDC R22, c[0x0][0x8c0] ;  /* 0x00023000ff167b82 */ /* 0x000f220000000800 */
[----:B--2---:R-:W-:-:S07]  /*6db0*/  IMAD.MOV R15, RZ, RZ, -R14 ;  /* 0x000000ffff0f7224 */ /* 0x004fce00078e0a0e */
[----:B------:R-:W2:Y:S01]  /*6dc0*/  LDC R27, c[0x0][0x900] ;  /* 0x00024000ff1b7b82 */ /* 0x000ea20000000800 */
[----:B-1----:R-:W-:-:S07]  /*6dd0*/  @P2 IMAD R13, R7, R15, R20 ;  /* 0x0000000f070d2224 */ /* 0x002fce00078e0214 */
[----:B------:R-:W1:Y:S01]  /*6de0*/  LDC.64 R14, c[0x0][0x8e8] ;  /* 0x00023a00ff0e7b82 */ /* 0x000e620000000a00 */
[----:B---3--:R-:W-:-:S04]  /*6df0*/  IMAD R6, R21, R4, RZ ;  /* 0x0000000415067224 */ /* 0x008fc800078e02ff */
[C---:B------:R-:W-:Y:S02]  /*6e00*/  IMAD R7, R23.reuse, R5, R6 ;  /* 0x0000000517077224 */ /* 0x040fe400078e0206 */
[----:B------:R-:W-:Y:S01]  /*6e10*/  IMAD.WIDE.U32 R4, R23, R4, R16 ;  /* 0x0000000417047225 */ /* 0x000fe200078e0010 */
[----:B------:R-:W3:Y:S03]  /*6e20*/  LDC R6, c[0x0][0x8b0] ;  /* 0x00022c00ff067b82 */ /* 0x000ee60000000800 */
[----:B------:R-:W-:-:S05]  /*6e30*/  IMAD.IADD R5, R5, 0x1, R7 ;  /* 0x0000000105057824 */ /* 0x000fca00078e0207 */
[-CC-:B----4-:R-:W-:Y:S01]  /*6e40*/  SHF.R.U64 R26, R4, R22.reuse, R5.reuse ;  /* 0x00000016041a7219 */ /* 0x190fe20000001205 */
[----:B------:R-:W4:Y:S01]  /*6e50*/  LDC R25, c[0x0][0x8f0] ;  /* 0x00023c00ff197b82 */ /* 0x000f220000000800 */
[----:B------:R-:W-:Y:S02]  /*6e60*/  SHF.R.U32.HI R5, RZ, R22, R5 ;  /* 0x00000016ff057219 */ /* 0x000fe40000011605 */
[----:B-1----:R-:W-:-:S05]  /*6e70*/  ISETP.NE.U32.AND P0, PT, R14, RZ, PT ;  /* 0x000000ff0e00720c */ /* 0x002fca0003f05070 */
[----:B------:R-:W1:Y:S01]  /*6e80*/  LDC R24, c[0x0][0x8e0] ;  /* 0x00023800ff187b82 */ /* 0x000e620000000800 */
[----:B------:R-:W-:Y:S02]  /*6e90*/  ISETP.NE.AND.EX P0, PT, R15, RZ, PT, P0 ;  /* 0x000000ff0f00720c */ /* 0x000fe40003f05300 */
[----:B---3--:R-:W-:-:S05]  /*6ea0*/  SHF.R.U64 R23, R26, R6, R5 ;  /* 0x000000061a177219 */ /* 0x008fca0000001205 */
[----:B------:R-:W3:Y:S01]  /*6eb0*/  LDC R22, c[0x0][0x8b8] ;  /* 0x00022e00ff167b82 */ /* 0x000ee20000000800 */
[----:B------:R-:W-:-:S04]  /*6ec0*/  SHF.R.U32.HI R4, RZ, R6, R5 ;  /* 0x00000006ff047219 */ /* 0x000fc80000011605 */
[-CC-:B--2---:R-:W-:Y:S02]  /*6ed0*/  SHF.R.U64 R21, R23, R27.reuse, R4.reuse ;  /* 0x0000001b17157219 */ /* 0x184fe40000001204 */
[----:B------:R-:W-:Y:S01]  /*6ee0*/  SHF.R.U32.HI R27, RZ, R27, R4 ;  /* 0x0000001bff1b7219 */ /* 0x000fe20000011604 */
[----:B------:R-:W2:Y:S02]  /*6ef0*/  LDC R20, c[0x0][0x8a8] ;  /* 0x00022a00ff147b82 */ /* 0x000ea40000000800 */
[----:B------:R-:W-:Y:S01]  /*6f00*/  IMAD.MOV.U32 R4, RZ, RZ, R21 ;  /* 0x000000ffff047224 */ /* 0x000fe200078e0015 */
[----:B------:R-:W-:Y:S01]  /*6f10*/  MOV R5, R27 ;  /* 0x0000001b00057202 */ /* 0x000fe20000000f00 */
[----:B----4-:R-:W-:Y:S06]  /*6f20*/  @!P0 BRA `(.L_x_138) ;  /* 0x0000000000288947 */ /* 0x010fec0003800000 */
[----:B------:R-:W4:Y:S02]  /*6f30*/  LDC R4, c[0x0][0x8f4] ;  /* 0x00023d00ff047b82 */ /* 0x000f240000000800 */
[----:B----4-:R-:W-:-:S05]  /*6f40*/  IADD3 R5, P0, R21, R4, RZ ;  /* 0x0000000415057210 */ /* 0x010fca0007f1e0ff */
[----:B------:R-:W-:-:S04]  /*6f50*/  IMAD.X R27, RZ, RZ, R27, P0 ;  /* 0x000000ffff1b7224 */ /* 0x000fc800000e061b */
[----:B------:R-:W-:-:S04]  /*6f60*/  IMAD.WIDE.U32 R6, R27, R14, RZ ;  /* 0x0000000e1b067225 */ /* 0x000fc800078e00ff */
[----:B------:R-:W-:-:S04]  /*6f70*/  IMAD.WIDE.U32 R6, P0, R5, R15, R6 ;  /* 0x0000000f05067225 */ /* 0x000fc80007800006 */
[----:B------:R-:W-:-:S04]  /*6f80*/  IMAD.WIDE.U32 R4, R5, R14, RZ ;  /* 0x0000000e05047225 */ /* 0x000fc800078e00ff */
[----:B------:R-:W-:Y:S01]  /*6f90*/  IMAD.MOV.U32 R4, RZ, RZ, R7 ;  /* 0x000000ffff047224 */ /* 0x000fe200078e0007 */
[----:B------:R-:W-:Y:S01]  /*6fa0*/  IADD3 RZ, P1, R5, R6, RZ ;  /* 0x0000000605ff7210 */ /* 0x000fe20007f3e0ff */
[----:B------:R-:W-:-:S04]  /*6fb0*/  IMAD.X R5, RZ, RZ, RZ, P0 ;  /* 0x000000ffff057224 */ /* 0x000fc800000e06ff */
[----:B------:R-:W-:-:S08]  /*6fc0*/  IMAD.WIDE.U32.X R4, R27, R15, R4, P1 ;  /* 0x0000000f1b047225 */ /* 0x000fd000008e0404 */
.L_x_138:
[----:B------:R-:W-:Y:S01]  /*6fd0*/  SHF.R.U64 R25, R4, R25, R5 ;  /* 0x0000001904197219 */ /* 0x000fe20000001205 */
[----:B------:R-:W-:Y:S01]  /*6fe0*/  IMAD.MOV.U32 R6, RZ, RZ, R18 ;  /* 0x000000ffff067224 */ /* 0x000fe200078e0012 */
[----:B------:R-:W-:Y:S02]  /*6ff0*/  LOP3.LUT R4, R23, R12, RZ, 0xc0, !PT ;  /* 0x0000000c17047212 */ /* 0x000fe400078ec0ff */
[----:B------:R-:W-:Y:S01]  /*7000*/  LOP3.LUT R26, R26, R11, RZ, 0xc0, !PT ;  /* 0x0000000b1a1a7212 */ /* 0x000fe200078ec0ff */
[----:B------:R-:W-:Y:S02]  /*7010*/  IMAD.MOV R5, RZ, RZ, -R25 ;  /* 0x000000ffff057224 */ /* 0x000fe400078e0a19 */
[----:B------:R-:W-:Y:S02]  /*7020*/  IMAD R4, R9, R25, R4 ;  /* 0x0000001909047224 */ /* 0x000fe400078e0204 */
[----:B-1----:R-:W-:Y:S02]  /*7030*/  IMAD R21, R5, R24, R21 ;  /* 0x0000001805157224 */ /* 0x002fe400078e0215 */
[----:B---3--:R-:W-:-:S02]  /*7040*/  IMAD R13, R4, R22, R13 ;  /* 0x00000016040d7224 */ /* 0x008fc400078e020d */
[----:B--2---:R-:W-:Y:S02]  /*7050*/  IMAD R20, R21, R20, R26 ;  /* 0x0000001415147224 */ /* 0x004fe400078e021a */
[----:B------:R-:W-:-:S03]  /*7060*/  IMAD.MOV.U32 R4, RZ, RZ, 0x1 ;  /* 0x00000001ff047424 */ /* 0x000fc600078e00ff */
[----:B------:R-:W-:Y:S02]  /*7070*/  SEL R7, R20, R13, !P2 ;  /* 0x0000000d14077207 */ /* 0x000fe40005000000 */
[----:B------:R-:W-:-:S07]  /*7080*/  SEL R13, R13, R20, !P2 ;  /* 0x000000140d0d7207 */ /* 0x000fce0005000000 */
.L_x_136:
[----:B------:R-:W-:-:S13]  /*7090*/  LOP3.LUT P0, RZ, R4, 0xff, RZ, 0xc0, !PT ;  /* 0x000000ff04ff7812 */ /* 0x000fda000780c0ff */
[----:B------:R-:W-:Y:S05]  /*70a0*/  @P0 BRA `(.L_x_139) ;  /* 0xfffffff0005c0947 */ /* 0x000fea000383ffff */
.L_x_107:
[----:B------:R-:W-:-:S13]  /*70b0*/  ELECT P0, URZ, PT ;  /* 0x00000000003f782f */ /* 0x000fda0003800000 */
[----:B------:R-:W-:Y:S05]  /*70c0*/  @!P0 BRA `(.L_x_10) ;  /* 0x00000010004c8947 */ /* 0x000fea0003800000 */
[----:B------:R-:W-:-:S04]  /*70d0*/  LOP3.LUT R19, R19, 0x2, RZ, 0xfc, !PT ;  /* 0x0000000213137812 */ /* 0x000fc800078efcff */
[----:B------:R-:W-:-:S13]  /*70e0*/  ISETP.NE.AND P1, PT, R19, 0x3, PT ;  /* 0x000000031300780c */ /* 0x000fda0003f25270 */
[----:B------:R-:W-:Y:S05]  /*70f0*/  @!P1 BRA `(.L_x_140) ;  /* 0x0000000000049947 */ /* 0x000fea0003800000 */
[----:B------:R-:W-:Y:S01]  /*7100*/  BPT.TRAP 0x1 ;  /* 0x000000040000795c */ /* 0x000fe20000300000 */
.L_x_140:
[----:B--2--5:R-:W-:Y:S01]  /*7110*/  IMAD.U32 R3, RZ, RZ, UR36 ;  /* 0x00000024ff037e24 */ /* 0x024fe2000f8e00ff */
[----:B------:R-:W-:Y:S02]  /*7120*/  MOV R2, 0x400 ;  /* 0x0000040000027802 */ /* 0x000fe40000000f00 */
[----:B------:R-:W-:Y:S02]  /*7130*/  SHF.L.U32 R0, R8, 0x1f, RZ ;  /* 0x0000001f08007819 */ /* 0x000fe400000006ff */
[----:B------:R-:W-:-:S04]  /*7140*/  LEA R3, R3, R2, 0x18 ;  /* 0x0000000203037211 */ /* 0x000fc800078ec0ff */
[----:B------:R-:W2:Y:S02]  /*7150*/  SYNCS.PHASECHK.TRANS64.TRYWAIT P0, [R3+URZ+0x60], R0 ;  /* 0x00006000030075a7 */ /* 0x000ea4000800017f */
[----:B--2---:R-:W-:Y:S05]  /*7160*/  @!P0 BRA `(.L_x_141) ;  /* 0x0000001400248947 */ /* 0x004fea0003800000 */
.L_x_175:
[----:B------:R-:W-:Y:S05]  /*7170*/  @!P1 BRA `(.L_x_142) ;  /* 0x0000000000049947 */ /* 0x000fea0003800000 */
[----:B------:R-:W-:Y:S01]  /*7180*/  BPT.TRAP 0x1 ;  /* 0x000000040000795c */ /* 0x000fe20000300000 */
.L_x_142:
[----:B------:R-:W5:Y:S02]  /*7190*/  SYNCS.PHASECHK.TRANS64.TRYWAIT P0, [R3+URZ+0x68], R0 ;  /* 0x00006800030075a7 */ /* 0x000f64000800017f */
[----:B-----5:R-:W-:Y:S05]  /*71a0*/  @!P0 BRA `(.L_x_143) ;  /* 0x0000001400288947 */ /* 0x020fea0003800000 */
.L_x_176:
[----:B------:R-:W-:Y:S05]  /*71b0*/  @!P1 BRA `(.L_x_144) ;  /* 0x0000000000049947 */ /* 0x000fea0003800000 */
[----:B------:R-:W-:Y:S01]  /*71c0*/  BPT.TRAP 0x1 ;  /* 0x000000040000795c */ /* 0x000fe20000300000 */
.L_x_144:
[----:B------:R-:W5:Y:S02]  /*71d0*/  SYNCS.PHASECHK.TRANS64.TRYWAIT P0, [R3+URZ+0x70], R0 ;  /* 0x00007000030075a7 */ /* 0x000f64000800017f */
[----:B-----5:R-:W-:Y:S05]  /*71e0*/  @!P0 BRA `(.L_x_145) ;  /* 0x00000014002c8947 */ /* 0x020fea0003800000 */
.L_x_177:
[----:B------:R-:W-:Y:S05]  /*71f0*/  @!P1 BRA `(.L_x_146) ;  /* 0x0000000000049947 */ /* 0x000fea0003800000 */
[----:B------:R-:W-:Y:S01]  /*7200*/  BPT.TRAP 0x1 ;  /* 0x000000040000795c */ /* 0x000fe20000300000 */
.L_x_146:
[----:B------:R-:W-:-:S07]  /*7210*/  SHF.L.U32 R8, R8, 0x1f, RZ ;  /* 0x0000001f08087819 */ /* 0x000fce00000006ff */
.L_x_147:
[----:B------:R1:W1:Y:S02]  /*7220*/  SYNCS.PHASECHK.TRANS64.TRYWAIT P0, [R3+URZ+0x78], R8 ;  /* 0x00007808030075a7 */ /* 0x000264000800017f */
[----:B-1----:R-:W-:Y:S05]  /*7230*/  @!P0 NANOSLEEP.SYNCS 0x989680 ;  /* 0x009896800000895d */ /* 0x002fea0003900000 */
[----:B------:R-:W1:Y:S02]  /*7240*/  @!P0 SYNCS.PHASECHK.TRANS64 P0, [R3+URZ+0x78], R8 ;  /* 0x00007808030085a7 */ /* 0x000e64000800007f */
[----:B-1----:R-:W-:Y:S05]  /*7250*/  @P0 BRA `(.L_x_10) ;  /* 0x0000000c00e80947 */ /* 0x002fea0003800000 */
[----:B------:R-:W-:Y:S05]  /*7260*/  BRA `(.L_x_147) ;  /* 0xfffffffc00ec7947 */ /* 0x000fea000383ffff */
.L_x_102:
[----:B------:R-:W-:Y:S01]  /*7270*/  LOP3.LUT P0, RZ, R10, 0xff, RZ, 0xc0, !PT ;  /* 0x000000ff0aff7812 */ /* 0x000fe2000780c0ff */
[----:B------:R-:W-:Y:S02]  /*7280*/  IMAD.MOV.U32 R3, RZ, RZ, 0x1 ;  /* 0x00000001ff037424 */ /* 0x000fe400078e00ff */
[----:B------:R-:W-:-:S10]  /*7290*/  IMAD.MOV.U32 R0, RZ, RZ, RZ ;  /* 0x000000ffff007224 */ /* 0x000fd400078e00ff */
[----:B------:R-:W-:Y:S05]  /*72a0*/  @!P0 BRA `(.L_x_148) ;  /* 0x0000000c00208947 */ /* 0x000fea0003800000 */
[----:B------:R-:W1:Y:S01]  /*72b0*/  LDC R0, c[0x0][0x28c] ;  /* 0x0000a300ff007b82 */ /* 0x000e620000000800 */
[C---:B------:R-:W-:Y:S01]  /*72c0*/  LOP3.LUT P2, RZ, R18.reuse, 0x7f, RZ, 0xc0, !PT ;  /* 0x0000007f12ff7812 */ /* 0x040fe2000784c0ff */
[----:B------:R-:W-:Y:S01]  /*72d0*/  ULDC UR5, c[0x0][0x900] ;  /* 0x0002400000057ab9 */ /* 0x000fe20000000800 */
[----:B------:R-:W-:Y:S01]  /*72e0*/  LOP3.LUT P0, RZ, R18, 0x1f, RZ, 0xc0, !PT ;  /* 0x0000001f12ff7812 */ /* 0x000fe2000780c0ff */
[----:B------:R-:W-:Y:S01]  /*72f0*/  UMOV UR6, 0xffffffff ;  /* 0xffffffff00067882 */ /* 0x000fe20000000000 */
[----:B------:R-:W-:Y:S01]  /*7300*/  BSSY B0, `(.L_x_148) ;  /* 0x00000c2000007945 */ /* 0x000fe20003800000 */
[----:B------:R-:W-:Y:S01]  /*7310*/  USHF.L.U32 UR6, UR6, UR5, URZ ;  /* 0x0000000506067299 */ /* 0x000fe2000800063f */
[----:B------:R-:W-:Y:S01]  /*7320*/  IMAD.MOV.U32 R10, RZ, RZ, 0x1 ;  /* 0x00000001ff0a7424 */ /* 0x000fe200078e00ff */
[----:B------:R-:W-:Y:S01]  /*7330*/  LOP3.LUT R18, R22, 0x2, RZ, 0xfc, !PT ;  /* 0x0000000216127812 */ /* 0x000fe200078efcff */
[----:B------:R-:W-:Y:S01]  /*7340*/  ULDC UR4, c[0x0][0x8a8] ;  /* 0x00022a0000047ab9 */ /* 0x000fe20000000800 */
[----:B------:R-:W-:Y:S01]  /*7350*/  PLOP3.LUT P0, PT, P0, P2, PT, 0x8a, 0x0 ;  /* 0x000000000000781c */ /* 0x000fe20000705172 */
[----:B------:R-:W-:Y:S01]  /*7360*/  UMOV UR7, 0x1 ;  /* 0x0000000100077882 */ /* 0x000fe20000000000 */
[----:B------:R-:W-:-:S02]  /*7370*/  UIADD3 UR15, UR4, -0x1, URZ ;  /* 0xffffffff040f7890 */ /* 0x000fc4000fffe03f */
[----:B------:R-:W-:Y:S02]  /*7380*/  USHF.L.U32 UR17, UR7, UR5, URZ ;  /* 0x0000000507117299 */ /* 0x000fe4000800063f */
[----:B------:R-:W-:Y:S01]  /*7390*/  ULOP3.LUT UR16, URZ, UR6, URZ, 0x33, !UPT ;  /* 0x000000063f107292 */ /* 0x000fe2000f8e333f */
[----:B------:R-:W-:Y:S01]  /*73a0*/  ULDC.64 UR20, c[0x0][0x198] ;  /* 0x0000660000147ab9 */ /* 0x000fe20000000a00 */
[----:B-1----:R-:W-:-:S04]  /*73b0*/  IADD3 R0, R0, 0x3f, RZ ;  /* 0x0000003f00007810 */ /* 0x002fc80007ffe0ff */
[----:B------:R-:W-:-:S04]  /*73c0*/  SHF.R.S32.HI R3, RZ, 0x1f, R0 ;  /* 0x0000001fff037819 */ /* 0x000fc80000011400 */
[----:B------:R-:W-:Y:S01]  /*73d0*/  LEA.HI R3, R3, R0, RZ, 0x6 ;  /* 0x0000000003037211 */ /* 0x000fe200078f30ff */
[----:B------:R-:W-:-:S03]  /*73e0*/  IMAD.MOV.U32 R0, RZ, RZ, RZ ;  /* 0x000000ffff007224 */ /* 0x000fc600078e00ff */
[----:B------:R-:W-:Y:S01]  /*73f0*/  SHF.R.S32.HI R11, RZ, 0x6, R3 ;  /* 0x00000006ff0b7819 */ /* 0x000fe20000011403 */
[----:B------:R-:W-:-:S04]  /*7400*/  IMAD.MOV.U32 R3, RZ, RZ, 0x1 ;  /* 0x00000001ff037424 */ /* 0x000fc800078e00ff */
[----:B------:R-:W-:-:S07]  /*7410*/  VIADD R12, R11, 0x1 ;  /* 0x000000010b0c7836 */ /* 0x000fce0000000000 */
.L_x_160:
[----:B------:R-:W-:-:S03]  /*7420*/  UMOV UR4, 0xffffffff ;  /* 0xffffffff00047882 */ /* 0x000fc60000000000 */
[----:B------:R-:W-:Y:S05]  /*7430*/  BRA.DIV UR4, `(.L_x_149) ;  /* 0x0000001204ac7947 */ /* 0x000fea000b800000 */
[----:B------:R-:W-:-:S13]  /*7440*/  ELECT P6, URZ, PT ;  /* 0x00000000003f782f */ /* 0x000fda00038c0000 */
.L_x_180:
[----:B------:R-:W1:Y:S01]  /*7450*/  LDC R4, c[0x0][0x28c] ;  /* 0x0000a300ff047b82 */ /* 0x000e620000000800 */
[----:B------:R-:W-:Y:S01]  /*7460*/  BSSY B1, `(.L_x_150) ;  /* 0x0000037000017945 */ /* 0x000fe20003800000 */
[----:B-1----:R-:W-:-:S13]  /*7470*/  ISETP.LT.OR P6, PT, R4, 0x1, !P6 ;  /* 0x000000010400780c */ /* 0x002fda00077c1670 */
[----:B------:R-:W-:Y:S05]  /*7480*/  @P6 BRA `(.L_x_151) ;  /* 0x0000000000d06947 */ /* 0x000fea0003800000 */
[----:B------:R-:W-:Y:S01]  /*7490*/  IMAD.SHL.U32 R14, R7, 0x40, RZ ;  /* 0x00000040070e7824 */ /* 0x000fe200078e00ff */
[----:B------:R-:W-:Y:S01]  /*74a0*/  MOV R7, R0 ;  /* 0x0000000000077202 */ /* 0x000fe20000000f00 */
[----:B------:R-:W-:Y:S02]  /*74b0*/  IMAD.SHL.U32 R13, R13, 0x100, RZ ;  /* 0x000001000d0d7824 */ /* 0x000fe400078e00ff */
[----:B------:R-:W-:Y:S02]  /*74c0*/  IMAD.MOV.U32 R19, RZ, RZ, RZ ;  /* 0x000000ffff137224 */ /* 0x000fe400078e00ff */
[----:B------:R-:W-:Y:S02]  /*74d0*/  IMAD.MOV.U32 R4, RZ, RZ, R12 ;  /* 0x000000ffff047224 */ /* 0x000fe400078e000c */
[----:B------:R-:W-:-:S07]  /*74e0*/  IMAD.MOV.U32 R5, RZ, RZ, R3 ;  /* 0x000000ffff057224 */ /* 0x000fce00078e0003 */
.L_x_155:
[----:B------:R-:W1:Y:S01]  /*74f0*/  S2R R9, SR_CgaCtaId ;  /* 0x0000000000097919 */ /* 0x000e620000008800 */
[----:B------:R-:W-:-:S04]  /*7500*/  MOV R8, 0x400 ;  /* 0x0000040000087802 */ /* 0x000fc80000000f00 */
[----:B-1----:R-:W-:Y:S02]  /*7510*/  LEA R20, R9, R8, 0x18 ;  /* 0x0000000809147211 */ /* 0x002fe400078ec0ff */
[----:B------:R-:W-:Y:S01]  /*7520*/  SHF.L.U32 R8, R5, 0x1f, RZ ;  /* 0x0000001f05087819 */ /* 0x000fe200000006ff */
[----:B------:R-:W1:Y:S02]  /*7530*/  @!P2 LDC R9, c[0x0][0x500] ;  /* 0x00014000ff09ab82 */ /* 0x000e640000000800 */
[----:B------:R-:W-:-:S04]  /*7540*/  IMAD R15, R7, 0x8, R20 ;  /* 0x00000008070f7824 */ /* 0x000fc800078e0214 */
[----:B------:R-:W2:Y:S02]  /*7550*/  SYNCS.PHASECHK.TRANS64.TRYWAIT P1, [R15+URZ+0x20], R8 ;  /* 0x000020080f0075a7 */ /* 0x000ea4000802017f */
[----:B--2---:R-:W-:Y:S05]  /*7560*/  @!P1 BRA `(.L_x_152) ;  /* 0x0000001000809947 */ /* 0x004fea0003800000 */
.L_x_181:
[----:B--2---:R-:W-:Y:S01]  /*7570*/  PRMT R8, R18, 0x9910, RZ ;  /* 0x0000991012087816 */ /* 0x004fe200000000ff */
[----:B-1----:R1:W-:Y:S03]  /*7580*/  @!P2 SYNCS.ARRIVE.TRANS64 RZ, [R15+URZ], R9 ;  /* 0x000000090fffa9a7 */ /* 0x0023e6000800003f */
[----:B------:R-:W-:-:S13]  /*7590*/  ISETP.NE.AND P1, PT, R8, 0x2, PT ;  /* 0x000000020800780c */ /* 0x000fda0003f25270 */
[----:B-1----:R-:W-:Y:S05]  /*75a0*/  @P1 BRA `(.L_x_153) ;  /* 0x0000000000041947 */ /* 0x002fea0003800000 */
[----:B------:R-:W-:Y:S01]  /*75b0*/  BPT.TRAP 0x1 ;  /* 0x000000040000795c */ /* 0x000fe20000300000 */
.L_x_153:
[----:B------:R-:W-:Y:S05]  /*75c0*/  @P0 BRA `(.L_x_154) ;  /* 0x0000000000040947 */ /* 0x000fea0003800000 */
[----:B------:R-:W-:Y:S01]  /*75d0*/  BPT.TRAP 0x1 ;  /* 0x000000040000795c */ /* 0x000fe20000300000 */
.L_x_154:
[--C-:B------:R-:W-:Y:S01]  /*75e0*/  IMAD R8, R7, 0x8000, R20.reuse ;  /* 0x0000800007087824 */ /* 0x100fe200078e0214 */
[----:B------:R-:W-:Y:S01]  /*75f0*/  R2UR UR9, R15 ;  /* 0x000000000f0972ca */ /* 0x000fe200000e0000 */
[C---:B------:R-:W-:Y:S01]  /*7600*/  IMAD R20, R7.reuse, 0x2000, R20 ;  /* 0x0000200007147824 */ /* 0x040fe200078e0214 */
[----:B------:R-:W-:Y:S01]  /*7610*/  UIADD3 UR4, UP0, UR20, 0xf0, URZ ;  /* 0x000000f014047890 */ /* 0x000fe2000ff1e03f */
[----:B------:R-:W-:Y:S01]  /*7620*/  VIADD R4, R4, 0xffffffff ;  /* 0xffffffff04047836 */ /* 0x000fe20000000000 */
[----:B------:R-:W-:Y:S01]  /*7630*/  R2UR UR5, R8 ;  /* 0x00000000080572ca */ /* 0x000fe200000e0000 */
[----:B------:R-:W-:Y:S01]  /*7640*/  UIADD3 UR22, UP1, UR20, 0x1f0, URZ ;  /* 0x000001f014167890 */ /* 0x000fe2000ff3e03f */
[----:B------:R-:W-:Y:S01]  /*7650*/  R2UR UR8, R20 ;  /* 0x00000000140872ca */ /* 0x000fe200000e0000 */
[----:B------:R-:W-:Y:S01]  /*7660*/  VIADD R7, R7, 0x1 ;  /* 0x0000000107077836 */ /* 0x000fe20000000000 */
[----:B------:R-:W-:Y:S01]  /*7670*/  R2UR UR11, R13 ;  /* 0x000000000d0b72ca */ /* 0x000fe200000e0000 */
[----:B------:R-:W-:Y:S01]  /*7680*/  UIADD3.X UR23, URZ, UR21, URZ, UP1, !UPT ;  /* 0x000000153f177290 */ /* 0x000fe20008ffe43f */
[C---:B------:R-:W-:Y:S01]  /*7690*/  R2UR UR10, R19.reuse ;  /* 0x00000000130a72ca */ /* 0x040fe200000e0000 */
[----:B------:R-:W-:Y:S01]  /*76a0*/  UMOV UR6, 0x0 ;  /* 0x0000000000067882 */ /* 0x000fe20000000000 */
[----:B------:R-:W-:Y:S01]  /*76b0*/  R2UR UR12, R6 ;  /* 0x00000000060c72ca */ /* 0x000fe200000e0000 */
[----:B------:R-:W-:Y:S01]  /*76c0*/  UMOV UR7, 0x10000000 ;  /* 0x1000000000077882 */ /* 0x000fe20000000000 */
[----:B------:R-:W-:Y:S01]  /*76d0*/  R2UR UR18, R14 ;  /* 0x000000000e1272ca */ /* 0x000fe200000e0000 */
[----:B------:R-:W-:Y:S01]  /*76e0*/  VIADD R19, R19, 0x40 ;  /* 0x0000004013137836 */ /* 0x000fe20000000000 */
[----:B------:R-:W-:Y:S01]  /*76f0*/  ISETP.GT.AND P3, PT, R4, 0x1, PT ;  /* 0x000000010400780c */ /* 0x000fe20003f64270 */
[----:B------:R-:W-:Y:S01]  /*7700*/  UIADD3 UR13, UR5, 0x8400, URZ ;  /* 0x00008400050d7890 */ /* 0x000fe2000fffe03f */
[----:B------:R-:W-:Y:S01]  /*7710*/  ISETP.NE.AND P1, PT, R7, 0x4, PT ;  /* 0x000000040700780c */ /* 0x000fe20003f25270 */
[----:B------:R-:W-:-:S02]  /*7720*/  UIADD3.X UR5, URZ, UR21, URZ, UP0, !UPT ;  /* 0x000000153f057290 */ /* 0x000fc400087fe43f */
[----:B------:R-:W-:Y:S01]  /*7730*/  UIADD3 UR14, UR8, 0x28400, URZ ;  /* 0x00028400080e7890 */ /* 0x000fe2000fffe03f */
[----:B------:R-:W-:Y:S02]  /*7740*/  SEL R8, RZ, 0x1, P1 ;  /* 0x00000001ff087807 */ /* 0x000fe40000800000 */
[----:B------:R-:W-:Y:S01]  /*7750*/  UMOV UR8, UR13 ;  /* 0x0000000d00087c82 */ /* 0x000fe20008000000 */
[----:B------:R-:W-:Y:S02]  /*7760*/  SEL R7, R7, RZ, P1 ;  /* 0x000000ff07077207 */ /* 0x000fe40000800000 */
[----:B------:R-:W-:Y:S01]  /*7770*/  LOP3.LUT R5, R5, R8, RZ, 0x3c, !PT ;  /* 0x0000000805057212 */ /* 0x000fe200078e3cff */
[----:B------:R1:W-:Y:S02]  /*7780*/  UTMALDG.3D [UR8], [UR4], desc[UR6] ;  /* 0x00000608040075b4 */ /* 0x0003e40008011000 */
[----:B-1----:R-:W-:Y:S01]  /*7790*/  UMOV UR8, UR14 ;  /* 0x0000000e00087c82 */ /* 0x002fe20008000000 */
[----:B------:R-:W-:-:S02]  /*77a0*/  UMOV UR11, UR18 ;  /* 0x00000012000b7c82 */ /* 0x000fc40008000000 */
[----:B------:R1:W-:Y:S02]  /*77b0*/  UTMALDG.3D [UR8], [UR22], desc[UR6] ;  /* 0x00000608160075b4 */ /* 0x0003e40008011000 */
[----:B-1----:R-:W-:Y:S05]  /*77c0*/  @P3 BRA `(.L_x_155) ;  /* 0xfffffffc00483947 */ /* 0x002fea000383ffff */
.L_x_151:
[----:B------:R-:W-:Y:S05]  /*77d0*/  BSYNC B1 ;  /* 0x0000000000017941 */ /* 0x000fea0003800000 */
.L_x_150:
[----:B------:R-:W-:Y:S01]  /*77e0*/  LOP3.LUT P3, RZ, R10, 0xff, RZ, 0xc0, !PT ;  /* 0x000000ff0aff7812 */ /* 0x000fe2000786c0ff */
[----:B------:R-:W-:Y:S01]  /*77f0*/  IMAD.IADD R0, R11, 0x1, R0 ;  /* 0x000000010b007824 */ /* 0x000fe200078e0200 */
[----:B------:R-:W-:Y:S01]  /*7800*/  IADD3 R16, P4, R16, UR38, RZ ;  /* 0x0000002610107c10 */ /* 0x000fe2000ff9e0ff */
[----:B------:R-:W-:Y:S01]  /*7810*/  ULDC.64 UR4, c[0x0][0x8f8] ;  /* 0x00023e0000047ab9 */ /* 0x000fe20000000a00 */
[----:B------:R-:W-:Y:S01]  /*7820*/  BSSY B1, `(.L_x_156) ;  /* 0x000006d000017945 */ /* 0x000fe20003800000 */
[----:B------:R-:W-:Y:S01]  /*7830*/  IMAD.MOV.U32 R13, RZ, RZ, -0x1 ;  /* 0xffffffffff0d7424 */ /* 0x000fe200078e00ff */
[----:B------:R-:W-:Y:S01]  /*7840*/  SHF.R.U32.HI R4, RZ, 0x2, R0 ;  /* 0x00000002ff047819 */ /* 0x000fe20000011600 */
[----:B------:R-:W-:Y:S01]  /*7850*/  IMAD.MOV.U32 R7, RZ, RZ, -0x1 ;  /* 0xffffffffff077424 */ /* 0x000fe200078e00ff */
[----:B------:R-:W-:Y:S02]  /*7860*/  ISETP.GT.U32.AND P1, PT, R0, 0x3, PT ;  /* 0x000000030000780c */ /* 0x000fe40003f24070 */
[----:B------:R-:W-:-:S02]  /*7870*/  LOP3.LUT R4, R4, 0x1, RZ, 0xc0, !PT ;  /* 0x0000000104047812 */ /* 0x000fc400078ec0ff */
[----:B------:R-:W-:Y:S01]  /*7880*/  ISETP.LT.U32.AND P1, PT, R11, 0x4, P1 ;  /* 0x000000040b00780c */ /* 0x000fe20000f21070 */
[----:B------:R-:W1:Y:S01]  /*7890*/  @P3 S2R R6, SR_CgaCtaId ;  /* 0x0000000000063919 */ /* 0x000e620000008800 */
[----:B------:R-:W-:Y:S02]  /*78a0*/  @P3 MOV R5, 0x400 ;  /* 0x0000040000053802 */ /* 0x000fe40000000f00 */
[----:B------:R-:W-:Y:S02]  /*78b0*/  IADD3.X R17, R17, UR37, RZ, P4, !PT ;  /* 0x0000002511117c10 */ /* 0x000fe4000a7fe4ff */
[----:B------:R-:W-:Y:S02]  /*78c0*/  ISETP.GE.U32.AND P4, PT, R16, UR4, PT ;  /* 0x0000000410007c0c */ /* 0x000fe4000bf86070 */
[----:B------:R-:W-:Y:S02]  /*78d0*/  LOP3.LUT R0, R0, 0x3, RZ, 0xc0, !PT ;  /* 0x0000000300007812 */ /* 0x000fe400078ec0ff */
[----:B------:R-:W-:-:S02]  /*78e0*/  PRMT R10, RZ, 0x7610, R10 ;  /* 0x00007610ff0a7816 */ /* 0x000fc4000000000a */
[----:B-1----:R-:W-:Y:S02]  /*78f0*/  @P3 LEA R5, R6, R5, 0x18 ;  /* 0x0000000506053211 */ /* 0x002fe400078ec0ff */
[----:B------:R-:W-:Y:S02]  /*7900*/  MOV R6, 0xffffffff ;  /* 0xffffffff00067802 */ /* 0x000fe40000000f00 */
[----:B------:R1:W-:Y:S01]  /*7910*/  @P3 SYNCS.ARRIVE.TRANS64.A1T0 RZ, [R5+URZ+0x88], RZ ;  /* 0x000088ff05ff39a7 */ /* 0x0003e2000810003f */
[----:B------:R-:W-:Y:S02]  /*7920*/  ISETP.NE.U32.AND P3, PT, R4, 0x1, PT ;  /* 0x000000010400780c */ /* 0x000fe40003f65070 */
[----:B------:R-:W-:Y:S02]  /*7930*/  SEL R4, RZ, 0x1, !P1 ;  /* 0x00000001ff047807 */ /* 0x000fe40004800000 */
[----:B------:R-:W-:Y:S02]  /*7940*/  ISETP.GE.U32.AND.EX P1, PT, R17, UR5, PT, P4 ;  /* 0x0000000511007c0c */ /* 0x000fe4000bf26140 */
[----:B------:R-:W-:-:S04]  /*7950*/  ISETP.GT.U32.AND P3, PT, R11, 0x3, !P3 ;  /* 0x000000030b00780c */ /* 0x000fc80005f64070 */
[----:B-1----:R-:W-:-:S04]  /*7960*/  SEL R5, RZ, 0x1, !P3 ;  /* 0x00000001ff057807 */ /* 0x002fc80005800000 */
[--C-:B------:R-:W-:Y:S02]  /*7970*/  LOP3.LUT R3, R5, R3, R4.reuse, 0x96, !PT ;  /* 0x0000000305037212 */ /* 0x100fe400078e9604 */
[----:B------:R-:W-:Y:S01]  /*7980*/  PRMT R4, RZ, 0x7610, R4 ;  /* 0x00007610ff047816 */ /* 0x000fe20000000004 */
[----:B------:R-:W-:Y:S06]  /*7990*/  @P1 BRA `(.L_x_157) ;  /* 0x0000000400541947 */ /* 0x000fec0003800000 */
[----:B------:R-:W-:Y:S01]  /*79a0*/  ULDC.64 UR4, c[0x0][0x8d0] ;  /* 0x0002340000047ab9 */ /* 0x000fe20000000a00 */
[----:B------:R-:W1:Y:S01]  /*79b0*/  S2R R14, SR_CTAID.X ;  /* 0x00000000000e7919 */ /* 0x000e620000002500 */
[----:B------:R-:W-:Y:S01]  /*79c0*/  ISETP.NE.U32.AND P1, PT, RZ, UR4, PT ;  /* 0x00000004ff007c0c */ /* 0x000fe2000bf25070 */
[----:B------:R-:W-:Y:S01]  /*79d0*/  ULDC UR7, c[0x0][0x8d8] ;  /* 0x0002360000077ab9 */ /* 0x000fe20000000800 */
[----:B------:R-:W-:Y:S01]  /*79e0*/  IMAD.MOV.U32 R4, RZ, RZ, R16 ;  /* 0x000000ffff047224 */ /* 0x000fe200078e0010 */
[----:B------:R-:W2:Y:S01]  /*79f0*/  S2R R13, SR_CTAID.Y ;  /* 0x00000000000d7919 */ /* 0x000ea20000002600 */
[----:B------:R-:W-:Y:S01]  /*7a00*/  ISETP.NE.AND.EX P1, PT, RZ, UR5, PT, P1 ;  /* 0x00000005ff007c0c */ /* 0x000fe2000bf25310 */
[----:B------:R-:W-:-:S12]  /*7a10*/  IMAD.MOV.U32 R5, RZ, RZ, R17 ;  /* 0x000000ffff057224 */ /* 0x000fd800078e0011 */
[----:B------:R-:W-:Y:S05]  /*7a20*/  @!P1 BRA `(.L_x_158) ;  /* 0x0000000000289947 */ /* 0x000fea0003800000 */
[----:B------:R-:W-:Y:S02]  /*7a30*/  ULDC UR6, c[0x0][0x8dc] ;  /* 0x0002370000067ab9 */ /* 0x000fe40000000800 */
[----:B------:R-:W-:-:S05]  /*7a40*/  IADD3 R9, P1, R16, UR6, RZ ;  /* 0x0000000610097c10 */ /* 0x000fca000ff3e0ff */
[----:B------:R-:W-:-:S04]  /*7a50*/  IMAD.X R15, RZ, RZ, R17, P1 ;  /* 0x000000ffff0f7224 */ /* 0x000fc800008e0611 */
[----:B------:R-:W-:-:S04]  /*7a60*/  IMAD.WIDE.U32 R6, R15, UR4, RZ ;  /* 0x000000040f067c25 */ /* 0x000fc8000f8e00ff */
[----:B------:R-:W-:-:S04]  /*7a70*/  IMAD.WIDE.U32 R6, P1, R9, UR5, R6 ;  /* 0x0000000509067c25 */ /* 0x000fc8000f820006 */
[----:B------:R-:W-:-:S04]  /*7a80*/  IMAD.WIDE.U32 R8, R9, UR4, RZ ;  /* 0x0000000409087c25 */ /* 0x000fc8000f8e00ff */
[----:B------:R-:W-:Y:S01]  /*7a90*/  IMAD.X R5, RZ, RZ, RZ, P1 ;  /* 0x000000ffff057224 */ /* 0x000fe200008e06ff */
[----:B------:R-:W-:Y:S01]  /*7aa0*/  IADD3 RZ, P1, R9, R6, RZ ;  /* 0x0000000609ff7210 */ /* 0x000fe20007f3e0ff */
[----:B------:R-:W-:-:S04]  /*7ab0*/  IMAD.MOV.U32 R4, RZ, RZ, R7 ;  /* 0x000000ffff047224 */ /* 0x000fc800078e0007 */
[----:B------:R-:W-:-:S08]  /*7ac0*/  IMAD.WIDE.U32.X R4, R15, UR5, R4, P1 ;  /* 0x000000050f047c25 */ /* 0x000fd000088e0404 */
.L_x_158:
[--C-:B------:R-:W-:Y:S01]  /*7ad0*/  SHF.R.U64 R8, R4, UR7, R5.reuse ;  /* 0x0000000704087c19 */ /* 0x100fe20008001205 */
[----:B------:R-:W-:Y:S01]  /*7ae0*/  ULDC.64 UR4, c[0x0][0x8c8] ;  /* 0x0002320000047ab9 */ /* 0x000fe20000000a00 */
[----:B------:R-:W-:Y:S01]  /*7af0*/  SHF.R.U32.HI R4, RZ, UR7, R5 ;  /* 0x00000007ff047c19 */ /* 0x000fe20008011605 */
[----:B------:R-:W3:Y:S01]  /*7b00*/  LDC R25, c[0x0][0x144] ;  /* 0x00005100ff197b82 */ /* 0x000ee20000000800 */
[----:B------:R-:W-:Y:S01]  /*7b10*/  IADD3 R7, P1, RZ, -R8, RZ ;  /* 0x80000008ff077210 */ /* 0x000fe20007f3e0ff */
[----:B------:R-:W-:Y:S01]  /*7b20*/  ULDC.64 UR8, c[0x0][0x8e8] ;  /* 0x00023a0000087ab9 */ /* 0x000fe20000000a00 */
[----:B-1----:R-:W-:Y:S01]  /*7b30*/  I2FP.F32.U32 R9, R14 ;  /* 0x0000000e00097245 */ /* 0x002fe20000201000 */
[----:B------:R-:W-:Y:S02]  /*7b40*/  ULDC UR6, c[0x0][0x8b0] ;  /* 0x00022c0000067ab9 */ /* 0x000fe40000000800 */
[----:B------:R-:W-:Y:S01]  /*7b50*/  IMAD.X R4, RZ, RZ, ~R4, P1 ;  /* 0x000000ffff047224 */ /* 0x000fe200008e0e04 */
[----:B------:R-:W-:Y:S01]  /*7b60*/  ISETP.NE.U32.AND P1, PT, RZ, UR8, PT ;  /* 0x00000008ff007c0c */ /* 0x000fe2000bf25070 */
[----:B------:R-:W1:Y:S02]  /*7b70*/  LDC R20, c[0x0][0x148] ;  /* 0x00005200ff147b82 */ /* 0x000e640000000800 */
[----:B------:R-:W-:Y:S01]  /*7b80*/  IMAD R6, R4, UR4, RZ ;  /* 0x0000000404067c24 */ /* 0x000fe2000f8e02ff */
[----:B------:R-:W-:Y:S01]  /*7b90*/  ISETP.NE.AND.EX P1, PT, RZ, UR9, PT, P1 ;  /* 0x00000009ff007c0c */ /* 0x000fe2000bf25310 */
[----:B------:R-:W-:Y:S01]  /*7ba0*/  IMAD.WIDE.U32 R4, R7, UR4, R16 ;  /* 0x0000000407047c25 */ /* 0x000fe2000f8e0010 */
[----:B------:R-:W-:-:S03]  /*7bb0*/  ULDC UR4, c[0x0][0x150] ;  /* 0x0000540000047ab9 */ /* 0x000fc60000000800 */
[----:B------:R-:W-:Y:S02]  /*7bc0*/  IMAD R7, R7, UR5, R6 ;  /* 0x0000000507077c24 */ /* 0x000fe4000f8e0206 */
[----:B------:R-:W-:Y:S01]  /*7bd0*/  FMUL R6, R9, UR4 ;  /* 0x0000000409067c20 */ /* 0x000fe20008400000 */
[----:B------:R-:W-:Y:S01]  /*7be0*/  ULDC UR4, c[0x0][0x8c0] ;  /* 0x0002300000047ab9 */ /* 0x000fe20000000800 */
[----:B------:R-:W-:Y:S01]  /*7bf0*/  ULDC UR5, c[0x0][0x154] ;  /* 0x0000550000057ab9 */ /* 0x000fe20000000800 */
[----:B------:R-:W-:-:S03]  /*7c00*/  IMAD.IADD R5, R5, 0x1, R7 ;  /* 0x0000000105057824 */ /* 0x000fc600078e0207 */
[----:B------:R-:W4:Y:S02]  /*7c10*/  F2I.U32.TRUNC.NTZ R6, R6 ;  /* 0x0000000600067305 */ /* 0x000f24000020f000 */
[----:B------:R-:W-:Y:S02]  /*7c20*/  SHF.R.U64 R9, R4, UR4, R5 ;  /* 0x0000000404097c19 */ /* 0x000fe40008001205 */
[----:B--2---:R-:W-:-:S05]  /*7c30*/  I2FP.F32.U32 R4, R13 ;  /* 0x0000000d00047245 */ /* 0x004fca0000201000 */
[----:B------:R-:W-:Y:S01]  /*7c40*/  FMUL R21, R4, UR5 ;  /* 0x0000000504157c20 */ /* 0x000fe20008400000 */
[----:B------:R-:W-:Y:S01]  /*7c50*/  SHF.R.U32.HI R4, RZ, UR4, R5 ;  /* 0x00000004ff047c19 */ /* 0x000fe20008011605 */
[----:B------:R-:W-:-:S03]  /*7c60*/  ULDC UR4, c[0x0][0x900] ;  /* 0x0002400000047ab9 */ /* 0x000fc60000000800 */
[--C-:B------:R-:W-:Y:S01]  /*7c70*/  SHF.R.U64 R19, R9, UR6, R4.reuse ;  /* 0x0000000609137c19 */ /* 0x100fe20008001204 */
[----:B------:R-:W2:Y:S01]  /*7c80*/  F2I.U32.TRUNC.NTZ R21, R21 ;  /* 0x0000001500157305 */ /* 0x000ea2000020f000 */
[----:B------:R-:W-:Y:S01]  /*7c90*/  SHF.R.U32.HI R4, RZ, UR6, R4 ;  /* 0x00000006ff047c19 */ /* 0x000fe20008011604 */
[----:B----4-:R-:W-:-:S03]  /*7ca0*/  IMAD.MOV R6, RZ, RZ, -R6 ;  /* 0x000000ffff067224 */ /* 0x010fc600078e0a06 */
[----:B------:R-:W-:Y:S01]  /*7cb0*/  SHF.R.U32.HI R23, RZ, UR4, R4 ;  /* 0x00000004ff177c19 */ /* 0x000fe20008011604 */
[----:B---3--:R-:W-:Y:S01]  /*7cc0*/  IMAD R14, R25, R6, R14 ;  /* 0x00000006190e7224 */ /* 0x008fe200078e020e */
[----:B------:R-:W-:-:S03]  /*7cd0*/  SHF.R.U64 R15, R19, UR4, R4 ;  /* 0x00000004130f7c19 */ /* 0x000fc60008001204 */
[----:B------:R-:W-:Y:S01]  /*7ce0*/  IMAD.MOV.U32 R5, RZ, RZ, R23 ;  /* 0x000000ffff057224 */ /* 0x000fe200078e0017 */
[----:B------:R-:W-:Y:S01]  /*7cf0*/  MOV R4, R15 ;  /* 0x0000000f00047202 */ /* 0x000fe20000000f00 */
[----:B--2---:R-:W-:Y:S06]  /*7d00*/  @!P1 BRA `(.L_x_159) ;  /* 0x0000000000289947 */ /* 0x004fec0003800000 */
[----:B------:R-:W-:Y:S02]  /*7d10*/  ULDC UR4, c[0x0][0x8f4] ;  /* 0x00023d0000047ab9 */ /* 0x000fe40000000800 */
[----:B------:R-:W-:-:S05]  /*7d20*/  IADD3 R5, P1, R15, UR4, RZ ;  /* 0x000000040f057c10 */ /* 0x000fca000ff3e0ff */
[----:B------:R-:W-:-:S04]  /*7d30*/  IMAD.X R23, RZ, RZ, R23, P1 ;  /* 0x000000ffff177224 */ /* 0x000fc800008e0617 */
[----:B------:R-:W-:-:S04]  /*7d40*/  IMAD.WIDE.U32 R6, R23, UR8, RZ ;  /* 0x0000000817067c25 */ /* 0x000fc8000f8e00ff */
[----:B------:R-:W-:-:S04]  /*7d50*/  IMAD.WIDE.U32 R6, P1, R5, UR9, R6 ;  /* 0x0000000905067c25 */ /* 0x000fc8000f820006 */
[----:B------:R-:W-:-:S04]  /*7d60*/  IMAD.WIDE.U32 R4, R5, UR8, RZ ;  /* 0x0000000805047c25 */ /* 0x000fc8000f8e00ff */
[----:B------:R-:W-:Y:S01]  /*7d70*/  IMAD.MOV.U32 R4, RZ, RZ, R7 ;  /* 0x000000ffff047224 */ /* 0x000fe200078e0007 */
[----:B------:R-:W-:Y:S01]  /*7d80*/  IADD3 RZ, P3, R5, R6, RZ ;  /* 0x0000000605ff7210 */ /* 0x000fe20007f7e0ff */
[----:B------:R-:W-:-:S04]  /*7d90*/  IMAD.X R5, RZ, RZ, RZ, P1 ;  /* 0x000000ffff057224 */ /* 0x000fc800008e06ff */
[----:B------:R-:W-:-:S08]  /*7da0*/  IMAD.WIDE.U32.X R4, R23, UR9, R4, P3 ;  /* 0x0000000917047c25 */ /* 0x000fd000098e0404 */
.L_x_159:
[----:B------:R-:W-:Y:S01]  /*7db0*/  ISETP.NE.AND P1, PT, R2, 0x1, PT ;  /* 0x000000010200780c */ /* 0x000fe20003f25270 */
[----:B------:R-:W-:Y:S01]  /*7dc0*/  ULDC UR4, c[0x0][0x8f0] ;  /* 0x00023c0000047ab9 */ /* 0x000fe20000000800 */
[----:B------:R-:W-:Y:S01]  /*7dd0*/  LOP3.LUT R19, R19, UR16, RZ, 0xc0, !PT ;  /* 0x0000001013137c12 */ /* 0x000fe2000f8ec0ff */
[----:B------:R-:W-:Y:S01]  /*7de0*/  IMAD.MOV R21, RZ, RZ, -R21 ;  /* 0x000000ffff157224 */ /* 0x000fe200078e0a15 */
[----:B------:R-:W-:Y:S01]  /*7df0*/  SHF.R.U64 R4, R4, UR4, R5 ;  /* 0x0000000404047c19 */ /* 0x000fe20008001205 */
[----:B------:R-:W-:Y:S01]  /*7e00*/  ULDC UR4, c[0x0][0x8e0] ;  /* 0x0002380000047ab9 */ /* 0x000fe20000000800 */
[----:B------:R-:W-:Y:S01]  /*7e10*/  ULDC UR5, c[0x0][0x8b8] ;  /* 0x00022e0000057ab9 */ /* 0x000fe20000000800 */
[----:B------:R-:W-:Y:S02]  /*7e20*/  IMAD.MOV.U32 R5, RZ, RZ, 0x1 ;  /* 0x00000001ff057424 */ /* 0x000fe400078e00ff */
[----:B------:R-:W-:Y:S02]  /*7e30*/  IMAD.MOV R6, RZ, RZ, -R4 ;  /* 0x000000ffff067224 */ /* 0x000fe400078e0a04 */
[----:B------:R-:W-:Y:S01]  /*7e40*/  IMAD R19, R4, UR17, R19 ;  /* 0x0000001104137c24 */ /* 0x000fe2000f8e0213 */
[----:B------:R-:W-:Y:S01]  /*7e50*/  LOP3.LUT R4, R9, UR15, RZ, 0xc0, !PT ;  /* 0x0000000f09047c12 */ /* 0x000fe2000f8ec0ff */
[----:B-1----:R-:W-:-:S02]  /*7e60*/  @P1 IMAD R14, R20, R21, R13 ;  /* 0x00000015140e1224 */ /* 0x002fc400078e020d */
[----:B------:R-:W-:Y:S01]  /*7e70*/  IMAD R15, R6, UR4, R15 ;  /* 0x00000004060f7c24 */ /* 0x000fe2000f8e020f */
[----:B------:R-:W-:Y:S01]  /*7e80*/  ULDC UR4, c[0x0][0x8a8] ;  /* 0x00022a0000047ab9 */ /* 0x000fe20000000800 */
[----:B------:R-:W-:Y:S02]  /*7e90*/  IMAD R14, R19, UR5, R14 ;  /* 0x00000005130e7c24 */ /* 0x000fe4000f8e020e */
[--C-:B------:R-:W-:Y:S01]  /*7ea0*/  IMAD R15, R15, UR4, R4.reuse ;  /* 0x000000040f0f7c24 */ /* 0x100fe2000f8e0204 */
[----:B------:R-:W-:Y:S01]  /*7eb0*/  PRMT R4, R5, 0x7610, R4 ;  /* 0x0000761005047816 */ /* 0x000fe20000000004 */
[----:B------:R-:W-:-:S03]  /*7ec0*/  IMAD.MOV.U32 R6, RZ, RZ, R8 ;  /* 0x000000ffff067224 */ /* 0x000fc600078e0008 */
[----:B------:R-:W-:Y:S02]  /*7ed0*/  SEL R7, R15, R14, !P1 ;  /* 0x0000000e0f077207 */ /* 0x000fe40004800000 */
[----:B------:R-:W-:-:S07]  /*7ee0*/  SEL R13, R14, R15, !P1 ;  /* 0x0000000f0e0d7207 */ /* 0x000fce0004800000 */
.L_x_157:
[----:B------:R-:W-:Y:S05]  /*7ef0*/  BSYNC B1 ;  /* 0x0000000000017941 */ /* 0x000fea0003800000 */
.L_x_156:
[----:B------:R-:W-:-:S13]  /*7f00*/  LOP3.LUT P1, RZ, R4, 0xff, RZ, 0xc0, !PT ;  /* 0x000000ff04ff7812 */ /* 0x000fda000782c0ff */
[----:B------:R-:W-:Y:S05]  /*7f10*/  @P1 BRA `(.L_x_160) ;  /* 0xfffffff400401947 */ /* 0x000fea000383ffff */
[----:B------:R-:W-:Y:S05]  /*7f20*/  BSYNC B0 ;  /* 0x0000000000007941 */ /* 0x000fea0003800000 */
.L_x_148:
[----:B------:R-:W-:-:S03]  /*7f30*/  UMOV UR4, 0xffffffff ;  /* 0xffffffff00047882 */ /* 0x000fc60000000000 */
[----:B------:R-:W-:Y:S05]  /*7f40*/  BRA.DIV UR4, `(.L_x_161) ;  /* 0x0000000a041c7947 */ /* 0x000fea000b800000 */
[----:B------:R-:W-:-:S13]  /*7f50*/  ELECT P6, URZ, PT ;  /* 0x00000000003f782f */ /* 0x000fda00038c0000 */
.L_x_184:
[----:B------:R-:W-:Y:S05]  /*7f60*/  @!P6 BRA `(.L_x_10) ;  /* 0x0000000000a4e947 */ /* 0x000fea0003800000 */
[----:B------:R-:W-:-:S04]  /*7f70*/  LOP3.LUT R22, R22, 0x2, RZ, 0xfc, !PT ;  /* 0x0000000216167812 */ /* 0x000fc800078efcff */
[----:B------:R-:W-:-:S13]  /*7f80*/  ISETP.NE.AND P0, PT, R22, 0x3, PT ;  /* 0x000000031600780c */ /* 0x000fda0003f05270 */
[----:B------:R-:W-:Y:S05]  /*7f90*/  @!P0 BRA `(.L_x_162) ;  /* 0x0000000000048947 */ /* 0x000fea0003800000 */
[----:B------:R-:W-:Y:S01]  /*7fa0*/  BPT.TRAP 0x1 ;  /* 0x000000040000795c */ /* 0x000fe20000300000 */
.L_x_162:
[----:B------:R-:W1:Y:S01]  /*7fb0*/  S2R R5, SR_CgaCtaId ;  /* 0x0000000000057919 */ /* 0x000e620000008800 */
[----:B------:R-:W-:Y:S02]  /*7fc0*/  MOV R2, 0x400 ;  /* 0x0000040000027802 */ /* 0x000fe40000000f00 */
[----:B------:R-:W-:Y:S02]  /*7fd0*/  SHF.L.U32 R4, R3, 0x1f, RZ ;  /* 0x0000001f03047819 */ /* 0x000fe400000006ff */
[----:B-1----:R-:W-:-:S04]  /*7fe0*/  LEA R5, R5, R2, 0x18 ;  /* 0x0000000205057211 */ /* 0x002fc800078ec0ff */
[----:B------:R-:W-:-:S05]  /*7ff0*/  IADD3 R5, R5, 0x20, RZ ;  /* 0x0000002005057810 */ /* 0x000fca0007ffe0ff */
[C---:B------:R-:W-:Y:S02]  /*8000*/  IMAD R7, R0.reuse, 0x8, R5 ;  /* 0x0000000800077824 */ /* 0x040fe400078e0205 */
[----:B------:R-:W-:Y:S02]  /*8010*/  VIADD R0, R0, 0x1 ;  /* 0x0000000100007836 */ /* 0x000fe40000000000 */
[----:B------:R-:W1:Y:S03]  /*8020*/  SYNCS.PHASECHK.TRANS64.TRYWAIT P0, [R7+URZ], R4 ;  /* 0x00000004070075a7 */ /* 0x000e66000800017f */
[----:B------:R-:W-:-:S04]  /*8030*/  ISETP.NE.AND P1, PT, R0, 0x4, PT ;  /* 0x000000040000780c */ /* 0x000fc80003f25270 */
[----:B------:R-:W-:Y:S02]  /*8040*/  SEL R2, RZ, 0x1, P1 ;  /* 0x00000001ff027807 */ /* 0x000fe40000800000 */
[----:B------:R-:W-:Y:S02]  /*8050*/  SEL R0, R0, RZ, P1 ;  /* 0x000000ff00007207 */ /* 0x000fe40000800000 */
[----:B------:R-:W-:-:S03]  /*8060*/  LOP3.LUT R9, R3, R2, RZ, 0x3c, !PT ;  /* 0x0000000203097212 */ /* 0x000fc600078e3cff */
[----:B------:R-:W-:Y:S01]  /*8070*/  IMAD R6, R0, 0x8, R5 ;  /* 0x0000000800067824 */ /* 0x000fe200078e0205 */
[----:B------:R-:W-:Y:S01]  /*8080*/  SHF.L.U32 R3, R9, 0x1f, RZ ;  /* 0x0000001f09037819 */ /* 0x000fe200000006ff */
[----:B-1----:R-:W-:Y:S06]  /*8090*/  @!P0 BRA `(.L_x_163) ;  /* 0x0000000400e88947 */ /* 0x002fec0003800000 */
.L_x_185:
[----:B------:R-:W2:Y:S01]  /*80a0*/  SYNCS.PHASECHK.TRANS64.TRYWAIT P0, [R6+URZ], R3 ;  /* 0x00000003060075a7 */ /* 0x000ea2000800017f */
[----:B------:R-:W-:-:S05]  /*80b0*/  VIADD R0, R0, 0x1 ;  /* 0x0000000100007836 */ /* 0x000fca0000000000 */
[----:B------:R-:W-:-:S04]  /*80c0*/  ISETP.NE.AND P1, PT, R0, 0x4, PT ;  /* 0x000000040000780c */ /* 0x000fc80003f25270 */
[----:B------:R-:W-:Y:S02]  /*80d0*/  SEL R2, RZ, 0x1, P1 ;  /* 0x00000001ff027807 */ /* 0x000fe40000800000 */
[----:B------:R-:W-:Y:S02]  /*80e0*/  SEL R0, R0, RZ, P1 ;  /* 0x000000ff00007207 */ /* 0x000fe40000800000 */
[----:B------:R-:W-:-:S03]  /*80f0*/  LOP3.LUT R9, R9, R2, RZ, 0x3c, !PT ;  /* 0x0000000209097212 */ /* 0x000fc600078e3cff */
[----:B-1----:R-:W-:Y:S01]  /*8100*/  IMAD R7, R0, 0x8, R5 ;  /* 0x0000000800077824 */ /* 0x002fe200078e0205 */
[----:B------:R-:W-:Y:S01]  /*8110*/  SHF.L.U32 R4, R9, 0x1f, RZ ;  /* 0x0000001f09047819 */ /* 0x000fe200000006ff */
[----:B--2---:R-:W-:Y:S06]  /*8120*/  @!P0 BRA `(.L_x_164) ;  /* 0x0000000400d88947 */ /* 0x004fec0003800000 */
.L_x_186:
[----:B------:R-:W2:Y:S01]  /*8130*/  SYNCS.PHASECHK.TRANS64.TRYWAIT P0, [R7+URZ], R4 ;  /* 0x00000004070075a7 */ /* 0x000ea2000800017f */
[----:B------:R-:W-:-:S05]  /*8140*/  VIADD R0, R0, 0x1 ;  /* 0x0000000100007836 */ /* 0x000fca0000000000 */
[----:B------:R-:W-:-:S04]  /*8150*/  ISETP.NE.AND P1, PT, R0, 0x4, PT ;  /* 0x000000040000780c */ /* 0x000fc80003f25270 */
[----:B------:R-:W-:Y:S02]  /*8160*/  SEL R2, RZ, 0x1, P1 ;  /* 0x00000001ff027807 */ /* 0x000fe40000800000 */
[----:B------:R-:W-:Y:S02]  /*8170*/  SEL R0, R0, RZ, P1 ;  /* 0x000000ff00007207 */ /* 0x000fe40000800000 */
[----:B------:R-:W-:Y:S01]  /*8180*/  LOP3.LUT R2, R9, R2, RZ, 0x3c, !PT ;  /* 0x0000000209027212 */ /* 0x000fe200078e3cff */
[----:B--2---:R-:W-:Y:S06]  /*8190*/  @!P0 BRA `(.L_x_165) ;  /* 0x0000000400d08947 */ /* 0x004fec0003800000 */
.L_x_187:
[----:B------:R-:W-:Y:S01]  /*81a0*/  IMAD R5, R0, 0x8, R5 ;  /* 0x0000000800057824 */ /* 0x000fe200078e0205 */
[----:B------:R-:W-:-:S07]  /*81b0*/  SHF.L.U32 R0, R2, 0x1f, RZ ;  /* 0x0000001f02007819 */ /* 0x000fce00000006ff */
.L_x_166:
[----:B---3--:R3:W4:Y:S02]  /*81c0*/  SYNCS.PHASECHK.TRANS64.TRYWAIT P0, [R5+URZ], R0 ;  /* 0x00000000050075a7 */ /* 0x008724000800017f */
[----:B----4-:R-:W-:Y:S05]  /*81d0*/  @!P0 NANOSLEEP.SYNCS 0x989680 ;  /* 0x009896800000895d */ /* 0x010fea0003900000 */
[----:B------:R-:W4:Y:S02]  /*81e0*/  @!P0 SYNCS.PHASECHK.TRANS64 P0, [R5+URZ], R0 ;  /* 0x00000000050085a7 */ /* 0x000f24000800007f */
[----:B----4-:R-:W-:Y:S05]  /*81f0*/  @!P0 BRA `(.L_x_166) ;  /* 0xfffffffc00f08947 */ /* 0x010fea000383ffff */
.L_x_10:
[----:B------:R-:W-:Y:S05]  /*8200*/  BSYNC B6 ;  /* 0x0000000000067941 */ /* 0x000fea0003800000 */
.L_x_8:
[----:B------:R-:W-:Y:S05]  /*8210*/  EXIT ;  /* 0x000000000000794d */ /* 0x000fea0003800000 */
.L_x_23:
[----:B----4-:R4:W1:Y:S02]  /*8220*/  SYNCS.PHASECHK.TRANS64.TRYWAIT P1, [R3+URZ], R0 ;  /* 0x00000000030075a7 */ /* 0x010864000802017f */
[----:B-1----:R-:W-:Y:S05]  /*8230*/  @!P1 NANOSLEEP.SYNCS 0x989680 ;  /* 0x009896800000995d */ /* 0x002fea0003900000 */
[----:B------:R-:W1:Y:S02]  /*8240*/  @!P1 SYNCS.PHASECHK.TRANS64 P1, [R3+URZ], R0 ;  /* 0x00000000030095a7 */ /* 0x000e64000802007f */
[----:B-1----:R-:W-:Y:S05]  /*8250*/  @!P1 BRA `(.L_x_23) ;  /* 0xfffffffc00f09947 */ /* 0x002fea000383ffff */
[----:B------:R-:W-:Y:S05]  /*8260*/  BRA `(.L_x_22) ;  /* 0xffffff9400407947 */ /* 0x000fea000383ffff */
.L_x_28:
[----:B---3--:R-:W-:-:S04]  /*8270*/  IMAD.U32 R4, RZ, RZ, UR4 ;  /* 0x00000004ff047e24 */ /* 0x008fc8000f8e00ff */
[----:B------:R3:W4:Y:S03]  /*8280*/  SYNCS.PHASECHK.TRANS64.TRYWAIT P1, [R4+URZ], R3 ;  /* 0x00000003040075a7 */ /* 0x000726000802017f */
[----:B----4-:R-:W-:Y:S05]  /*8290*/  @!P1 NANOSLEEP.SYNCS 0x989680 ;  /* 0x009896800000995d */ /* 0x010fea0003900000 */
[----:B------:R-:W4:Y:S02]  /*82a0*/  @!P1 SYNCS.PHASECHK.TRANS64 P1, [R4+URZ], R3 ;  /* 0x00000003040095a7 */ /* 0x000f24000802007f */
[----:B----4-:R-:W-:Y:S05]  /*82b0*/  @!P1 BRA `(.L_x_28) ;  /* 0xfffffffc00ec9947 */ /* 0x010fea000383ffff */
[----:B------:R-:W-:Y:S05]  /*82c0*/  BRA `(.L_x_27) ;  /* 0xffffff9800707947 */ /* 0x000fea000383ffff */
.L_x_51:
[----:B--2---:R-:W-:-:S04]  /*82d0*/  MOV R5, UR52 ;  /* 0x0000003400057c02 */ /* 0x004fc80008000f00 */
[----:B------:R2:W3:Y:S03]  /*82e0*/  SYNCS.PHASECHK.TRANS64.TRYWAIT P1, [R5+URZ+0x40], R4 ;  /* 0x00004004050075a7 */ /* 0x0004e6000802017f */
[----:B---3--:R-:W-:Y:S05]  /*82f0*/  @!P1 NANOSLEEP.SYNCS 0x989680 ;  /* 0x009896800000995d */ /* 0x008fea0003900000 */
[----:B------:R-:W3:Y:S02]  /*8300*/  @!P1 SYNCS.PHASECHK.TRANS64 P1, [R5+URZ+0x40], R4 ;  /* 0x00004004050095a7 */ /* 0x000ee4000802007f */
[----:B---3--:R-:W-:Y:S05]  /*8310*/  @!P1 BRA `(.L_x_51) ;  /* 0xfffffffc00ec9947 */ /* 0x008fea000383ffff */
[----:B------:R-:W-:Y:S05]  /*8320*/  BRA `(.L_x_167) ;  /* 0xffffffa800c47947 */ /* 0x000fea000383ffff */
.L_x_62:
[----:B--2---:R2:W3:Y:S02]  /*8330*/  SYNCS.PHASECHK.TRANS64.TRYWAIT P2, [R4+URZ+0x40], R5 ;  /* 0x00004005040075a7 */ /* 0x0044e4000804017f */
[----:B---3--:R-:W-:Y:S05]  /*8340*/  @!P2 NANOSLEEP.SYNCS 0x989680 ;  /* 0x009896800000a95d */ /* 0x008fea0003900000 */
[----:B------:R-:W3:Y:S02]  /*8350*/  @!P2 SYNCS.PHASECHK.TRANS64 P2, [R4+URZ+0x40], R5 ;  /* 0x000040050400a5a7 */ /* 0x000ee4000804007f */
[----:B---3--:R-:W-:Y:S05]  /*8360*/  @!P2 BRA `(.L_x_62) ;  /* 0xfffffffc00f0a947 */ /* 0x008fea000383ffff */
[----:B------:R-:W-:Y:S05]  /*8370*/  BRA `(.L_x_168) ;  /* 0xffffffb400347947 */ /* 0x000fea000383ffff */
.L_x_73:
[----:B--2---:R2:W3:Y:S02]  /*8380*/  SYNCS.PHASECHK.TRANS64.TRYWAIT P2, [R4+URZ+0x40], R5 ;  /* 0x00004005040075a7 */ /* 0x0044e4000804017f */
[----:B---3--:R-:W-:Y:S05]  /*8390*/  @!P2 NANOSLEEP.SYNCS 0x989680 ;  /* 0x009896800000a95d */ /* 0x008fea0003900000 */
[----:B------:R-:W3:Y:S02]  /*83a0*/  @!P2 SYNCS.PHASECHK.TRANS64 P2, [R4+URZ+0x40], R5 ;  /* 0x000040050400a5a7 */ /* 0x000ee4000804007f */
[----:B---3--:R-:W-:Y:S05]  /*83b0*/  @!P2 BRA `(.L_x_73) ;  /* 0xfffffffc00f0a947 */ /* 0x008fea000383ffff */
[----:B------:R-:W-:Y:S05]  /*83c0*/  BRA `(.L_x_169) ;  /* 0xffffffbc00307947 */ /* 0x000fea000383ffff */
.L_x_84:
[----:B--2---:R2:W3:Y:S02]  /*83d0*/  SYNCS.PHASECHK.TRANS64.TRYWAIT P2, [R5+URZ+0x40], R4 ;  /* 0x00004004050075a7 */ /* 0x0044e4000804017f */
[----:B---3--:R-:W-:Y:S05]  /*83e0*/  @!P2 NANOSLEEP.SYNCS 0x989680 ;  /* 0x009896800000a95d */ /* 0x008fea0003900000 */
[----:B------:R-:W3:Y:S02]  /*83f0*/  @!P2 SYNCS.PHASECHK.TRANS64 P2, [R5+URZ+0x40], R4 ;  /* 0x000040040500a5a7 */ /* 0x000ee4000804007f */
[----:B---3--:R-:W-:Y:S05]  /*8400*/  @!P2 BRA `(.L_x_84) ;  /* 0xfffffffc00f0a947 */ /* 0x008fea000383ffff */
[----:B------:R-:W-:Y:S05]  /*8410*/  BRA `(.L_x_170) ;  /* 0xffffffc400207947 */ /* 0x000fea000383ffff */
.L_x_104:
[----:B-1----:R-:W-:-:S04]  /*8420*/  IMAD.U32 R3, RZ, RZ, UR4 ;  /* 0x00000004ff037e24 */ /* 0x002fc8000f8e00ff */
[----:B------:R1:W2:Y:S03]  /*8430*/  SYNCS.PHASECHK.TRANS64.TRYWAIT P0, [R3+URZ+0x88], R0 ;  /* 0x00008800030075a7 */ /* 0x0002a6000800017f */
[----:B--2---:R-:W-:Y:S05]  /*8440*/  @!P0 NANOSLEEP.SYNCS 0x989680 ;  /* 0x009896800000895d */ /* 0x004fea0003900000 */
[----:B------:R-:W2:Y:S02]  /*8450*/  @!P0 SYNCS.PHASECHK.TRANS64 P0, [R3+URZ+0x88], R0 ;  /* 0x00008800030085a7 */ /* 0x000ea4000800007f */
[----:B--2---:R-:W-:Y:S05]  /*8460*/  @!P0 BRA `(.L_x_104) ;  /* 0xfffffffc00ec8947 */ /* 0x004fea000383ffff */
[----:B------:R-:W-:Y:S05]  /*8470*/  BRA `(.L_x_103) ;  /* 0xffffffd800fc7947 */ /* 0x000fea000383ffff */
.L_x_113:
[----:B-1----:R-:W-:-:S04]  /*8480*/  IMAD.U32 R5, RZ, RZ, UR5 ;  /* 0x00000005ff057e24 */ /* 0x002fc8000f8e00ff */
[----:B------:R1:W2:Y:S03]  /*8490*/  SYNCS.PHASECHK.TRANS64.TRYWAIT P1, [R5+URZ+0x60], R4 ;  /* 0x00006004050075a7 */ /* 0x0002a6000802017f */
[----:B--2---:R-:W-:Y:S05]  /*84a0*/  @!P1 NANOSLEEP.SYNCS 0x989680 ;  /* 0x009896800000995d */ /* 0x004fea0003900000 */
[----:B------:R-:W2:Y:S02]  /*84b0*/  @!P1 SYNCS.PHASECHK.TRANS64 P1, [R5+URZ+0x60], R4 ;  /* 0x00006004050095a7 */ /* 0x000ea4000802007f */
[----:B--2---:R-:W-:Y:S05]  /*84c0*/  @!P1 BRA `(.L_x_113) ;  /* 0xfffffffc00ec9947 */ /* 0x004fea000383ffff */
[----:B------:R-:W-:Y:S05]  /*84d0*/  BRA `(.L_x_171) ;  /* 0xffffffdc00e87947 */ /* 0x000fea000383ffff */
.L_x_119:
[----:B-12---:R-:W-:-:S04]  /*84e0*/  IMAD.U32 R5, RZ, RZ, UR5 ;  /* 0x00000005ff057e24 */ /* 0x006fc8000f8e00ff */
[----:B------:R1:W2:Y:S03]  /*84f0*/  SYNCS.PHASECHK.TRANS64.TRYWAIT P1, [R5+URZ+0x68], R4 ;  /* 0x00006804050075a7 */ /* 0x0002a6000802017f */
[----:B--2---:R-:W-:Y:S05]  /*8500*/  @!P1 NANOSLEEP.SYNCS 0x989680 ;  /* 0x009896800000995d */ /* 0x004fea0003900000 */
[----:B------:R-:W2:Y:S02]  /*8510*/  @!P1 SYNCS.PHASECHK.TRANS64 P1, [R5+URZ+0x68], R4 ;  /* 0x00006804050095a7 */ /* 0x000ea4000802007f */
[----:B--2---:R-:W-:Y:S05]  /*8520*/  @!P1 BRA `(.L_x_119) ;  /* 0xfffffffc00ec9947 */ /* 0x004fea000383ffff */
[----:B------:R-:W-:Y:S05]  /*8530*/  BRA `(.L_x_172) ;  /* 0xffffffe000307947 */ /* 0x000fea000383ffff */
.L_x_125:
[----:B-123--:R-:W-:-:S04]  /*8540*/  IMAD.U32 R5, RZ, RZ, UR5 ;  /* 0x00000005ff057e24 */ /* 0x00efc8000f8e00ff */
[----:B------:R1:W2:Y:S03]  /*8550*/  SYNCS.PHASECHK.TRANS64.TRYWAIT P1, [R5+URZ+0x70], R4 ;  /* 0x00007004050075a7 */ /* 0x0002a6000802017f */
[----:B--2---:R-:W-:Y:S05]  /*8560*/  @!P1 NANOSLEEP.SYNCS 0x989680 ;  /* 0x009896800000995d */ /* 0x004fea0003900000 */
[----:B------:R-:W2:Y:S02]  /*8570*/  @!P1 SYNCS.PHASECHK.TRANS64 P1, [R5+URZ+0x70], R4 ;  /* 0x00007004050095a7 */ /* 0x000ea4000802007f */
[----:B--2---:R-:W-:Y:S05]  /*8580*/  @!P1 BRA `(.L_x_125) ;  /* 0xfffffffc00ec9947 */ /* 0x004fea000383ffff */
[----:B------:R-:W-:Y:S05]  /*8590*/  BRA `(.L_x_173) ;  /* 0xffffffe000847947 */ /* 0x000fea000383ffff */
.L_x_131:
[----:B-1234-:R-:W-:-:S04]  /*85a0*/  IMAD.U32 R5, RZ, RZ, UR5 ;  /* 0x00000005ff057e24 */ /* 0x01efc8000f8e00ff */
[----:B------:R1:W2:Y:S03]  /*85b0*/  SYNCS.PHASECHK.TRANS64.TRYWAIT P1, [R5+URZ+0x78], R4 ;  /* 0x00007804050075a7 */ /* 0x0002a6000802017f */
[----:B--2---:R-:W-:Y:S05]  /*85c0*/  @!P1 NANOSLEEP.SYNCS 0x989680 ;  /* 0x009896800000995d */ /* 0x004fea0003900000 */
[----:B------:R-:W2:Y:S02]  /*85d0*/  @!P1 SYNCS.PHASECHK.TRANS64 P1, [R5+URZ+0x78], R4 ;  /* 0x00007804050095a7 */ /* 0x000ea4000802007f */
[----:B--2---:R-:W-:Y:S05]  /*85e0*/  @!P1 BRA `(.L_x_131) ;  /* 0xfffffffc00ec9947 */ /* 0x004fea000383ffff */
[----:B------:R-:W-:Y:S05]  /*85f0*/  BRA `(.L_x_174) ;  /* 0xffffffe000d07947 */ /* 0x000fea000383ffff */
.L_x_141:
[----:B--2---:R2:W1:Y:S02]  /*8600*/  SYNCS.PHASECHK.TRANS64.TRYWAIT P0, [R3+URZ+0x60], R0 ;  /* 0x00006000030075a7 */ /* 0x004464000800017f */
[----:B-1----:R-:W-:Y:S05]  /*8610*/  @!P0 NANOSLEEP.SYNCS 0x989680 ;  /* 0x009896800000895d */ /* 0x002fea0003900000 */
[----:B------:R-:W1:Y:S02]  /*8620*/  @!P0 SYNCS.PHASECHK.TRANS64 P0, [R3+URZ+0x60], R0 ;  /* 0x00006000030085a7 */ /* 0x000e64000800007f */
[----:B-1----:R-:W-:Y:S05]  /*8630*/  @!P0 BRA `(.L_x_141) ;  /* 0xfffffffc00f08947 */ /* 0x002fea000383ffff */
[----:B------:R-:W-:Y:S05]  /*8640*/  BRA `(.L_x_175) ;  /* 0xffffffe800c87947 */ /* 0x000fea000383ffff */
.L_x_143:
[----:B------:R1:W1:Y:S02]  /*8650*/  SYNCS.PHASECHK.TRANS64.TRYWAIT P0, [R3+URZ+0x68], R0 ;  /* 0x00006800030075a7 */ /* 0x000264000800017f */
[----:B-1----:R-:W-:Y:S05]  /*8660*/  @!P0 NANOSLEEP.SYNCS 0x989680 ;  /* 0x009896800000895d */ /* 0x002fea0003900000 */
[----:B------:R-:W1:Y:S02]  /*8670*/  @!P0 SYNCS.PHASECHK.TRANS64 P0, [R3+URZ+0x68], R0 ;  /* 0x00006800030085a7 */ /* 0x000e64000800007f */
[----:B-1----:R-:W-:Y:S05]  /*8680*/  @!P0 BRA `(.L_x_143) ;  /* 0xfffffffc00f08947 */ /* 0x002fea000383ffff */
[----:B------:R-:W-:Y:S05]  /*8690*/  BRA `(.L_x_176) ;  /* 0xffffffe800c47947 */ /* 0x000fea000383ffff */
.L_x_145:
[----:B------:R1:W1:Y:S02]  /*86a0*/  SYNCS.PHASECHK.TRANS64.TRYWAIT P0, [R3+URZ+0x70], R0 ;  /* 0x00007000030075a7 */ /* 0x000264000800017f */
[----:B-1----:R-:W-:Y:S05]  /*86b0*/  @!P0 NANOSLEEP.SYNCS 0x989680 ;  /* 0x009896800000895d */ /* 0x002fea0003900000 */
[----:B------:R-:W1:Y:S02]  /*86c0*/  @!P0 SYNCS.PHASECHK.TRANS64 P0, [R3+URZ+0x70], R0 ;  /* 0x00007000030085a7 */ /* 0x000e64000800007f */
[----:B-1----:R-:W-:Y:S05]  /*86d0*/  @!P0 BRA `(.L_x_145) ;  /* 0xfffffffc00f08947 */ /* 0x002fea000383ffff */
[----:B------:R-:W-:Y:S05]  /*86e0*/  BRA `(.L_x_177) ;  /* 0xffffffe800c07947 */ /* 0x000fea000383ffff */
.L_x_149:
[----:B------:R-:W-:Y:S01]  /*86f0*/  BSSY B1, `(.L_x_178) ;  /* 0x0000006000017945 */ /* 0x000fe20003800000 */
[----:B------:R-:W-:-:S07]  /*8700*/  IMAD.MOV.U32 R15, RZ, RZ, -0x1 ;  /* 0xffffffffff0f7424 */ /* 0x000fce00078e00ff */
[----:B------:R-:W-:Y:S05]  /*8710*/  WARPSYNC.COLLECTIVE R15, `(.L_x_179) ;  /* 0x000000000f0c7348 */ /* 0x000fea0003c00000 */
[----:B------:R-:W-:Y:S02]  /*8720*/  ELECT P6, UR62, PT ;  /* 0x00000000003e782f */ /* 0x000fe400038c0000 */
[----:B------:R-:W-:Y:S01]  /*8730*/  MOV R14, UR62 ;  /* 0x0000003e000e7c02 */ /* 0x000fe20008000f00 */
[----:B------:R-:W-:Y:S10]  /*8740*/  ENDCOLLECTIVE ;  /* 0x000000000000791b */ /* 0x000ff40003800000 */
.L_x_179:
[----:B------:R-:W-:Y:S05]  /*8750*/  BSYNC B1 ;  /* 0x0000000000017941 */ /* 0x000fea0003800000 */
.L_x_178:
[----:B------:R-:W-:Y:S05]  /*8760*/  BRA `(.L_x_180) ;  /* 0xffffffec00387947 */ /* 0x000fea000383ffff */
.L_x_152:
[----:B--2---:R2:W3:Y:S02]  /*8770*/  SYNCS.PHASECHK.TRANS64.TRYWAIT P1, [R15+URZ+0x20], R8 ;  /* 0x000020080f0075a7 */ /* 0x0044e4000802017f */
[----:B---3--:R-:W-:Y:S05]  /*8780*/  @!P1 NANOSLEEP.SYNCS 0x989680 ;  /* 0x009896800000995d */ /* 0x008fea0003900000 */
[----:B------:R-:W3:Y:S02]  /*8790*/  @!P1 SYNCS.PHASECHK.TRANS64 P1, [R15+URZ+0x20], R8 ;  /* 0x000020080f0095a7 */ /* 0x000ee4000802007f */
[----:B---3--:R-:W-:Y:S05]  /*87a0*/  @!P1 BRA `(.L_x_152) ;  /* 0xfffffffc00f09947 */ /* 0x008fea000383ffff */
[----:B------:R-:W-:Y:S05]  /*87b0*/  BRA `(.L_x_181) ;  /* 0xffffffec006c7947 */ /* 0x000fea000383ffff */
.L_x_161:
[----:B------:R-:W-:Y:S01]  /*87c0*/  BSSY B0, `(.L_x_182) ;  /* 0x0000006000007945 */ /* 0x000fe20003800000 */
[----:B------:R-:W-:-:S07]  /*87d0*/  IMAD.MOV.U32 R15, RZ, RZ, -0x1 ;  /* 0xffffffffff0f7424 */ /* 0x000fce00078e00ff */
[----:B------:R-:W-:Y:S05]  /*87e0*/  WARPSYNC.COLLECTIVE R15, `(.L_x_183) ;  /* 0x000000000f0c7348 */ /* 0x000fea0003c00000 */
[----:B------:R-:W-:Y:S02]  /*87f0*/  ELECT P6, UR62, PT ;  /* 0x00000000003e782f */ /* 0x000fe400038c0000 */
[----:B------:R-:W-:Y:S01]  /*8800*/  MOV R14, UR62 ;  /* 0x0000003e000e7c02 */ /* 0x000fe20008000f00 */
[----:B------:R-:W-:Y:S10]  /*8810*/  ENDCOLLECTIVE ;  /* 0x000000000000791b */ /* 0x000ff40003800000 */
.L_x_183:
[----:B------:R-:W-:Y:S05]  /*8820*/  BSYNC B0 ;  /* 0x0000000000007941 */ /* 0x000fea0003800000 */
.L_x_182:
[----:B------:R-:W-:Y:S05]  /*8830*/  BRA `(.L_x_184) ;  /* 0xfffffff400c87947 */ /* 0x000fea000383ffff */
.L_x_163:
[----:B-1----:R1:W2:Y:S02]  /*8840*/  SYNCS.PHASECHK.TRANS64.TRYWAIT P0, [R7+URZ], R4 ;  /* 0x00000004070075a7 */ /* 0x0022a4000800017f */
[----:B--2---:R-:W-:Y:S05]  /*8850*/  @!P0 NANOSLEEP.SYNCS 0x989680 ;  /* 0x009896800000895d */ /* 0x004fea0003900000 */
[----:B------:R-:W2:Y:S02]  /*8860*/  @!P0 SYNCS.PHASECHK.TRANS64 P0, [R7+URZ], R4 ;  /* 0x00000004070085a7 */ /* 0x000ea4000800007f */
[----:B--2---:R-:W-:Y:S05]  /*8870*/  @!P0 BRA `(.L_x_163) ;  /* 0xfffffffc00f08947 */ /* 0x004fea000383ffff */
[----:B------:R-:W-:Y:S05]  /*8880*/  BRA `(.L_x_185) ;  /* 0xfffffff800047947 */ /* 0x000fea000383ffff */
.L_x_164:
[----:B-1----:R1:W2:Y:S02]  /*8890*/  SYNCS.PHASECHK.TRANS64.TRYWAIT P0, [R6+URZ], R3 ;  /* 0x00000003060075a7 */ /* 0x0022a4000800017f */
[----:B--2---:R-:W-:Y:S05]  /*88a0*/  @!P0 NANOSLEEP.SYNCS 0x989680 ;  /* 0x009896800000895d */ /* 0x004fea0003900000 */
[----:B------:R-:W2:Y:S02]  /*88b0*/  @!P0 SYNCS.PHASECHK.TRANS64 P0, [R6+URZ], R3 ;  /* 0x00000003060085a7 */ /* 0x000ea4000800007f */
[----:B--2---:R-:W-:Y:S05]  /*88c0*/  @!P0 BRA `(.L_x_164) ;  /* 0xfffffffc00f08947 */ /* 0x004fea000383ffff */
[----:B------:R-:W-:Y:S05]  /*88d0*/  BRA `(.L_x_186) ;  /* 0xfffffff800147947 */ /* 0x000fea000383ffff */
.L_x_165:
[----:B--2---:R2:W3:Y:S02]  /*88e0*/  SYNCS.PHASECHK.TRANS64.TRYWAIT P0, [R7+URZ], R4 ;  /* 0x00000004070075a7 */ /* 0x0044e4000800017f */
[----:B---3--:R-:W-:Y:S05]  /*88f0*/  @!P0 NANOSLEEP.SYNCS 0x989680 ;  /* 0x009896800000895d */ /* 0x008fea0003900000 */
[----:B------:R-:W3:Y:S02]  /*8900*/  @!P0 SYNCS.PHASECHK.TRANS64 P0, [R7+URZ], R4 ;  /* 0x00000004070085a7 */ /* 0x000ee4000800007f */
[----:B---3--:R-:W-:Y:S05]  /*8910*/  @!P0 BRA `(.L_x_165) ;  /* 0xfffffffc00f08947 */ /* 0x008fea000383ffff */
[----:B------:R-:W-:Y:S05]  /*8920*/  BRA `(.L_x_187) ;  /* 0xfffffff8001c7947 */ /* 0x000fea000383ffff */
.L_x_188:
[----:B------:R-:W-:-:S00]  /*8930*/  BRA `(.L_x_188) ;  /* 0xfffffffc00fc7947 */ /* 0x000fc0000383ffff */
[----:B------:R-:W-:-:S00]  /*8940*/  NOP ;  /* 0x0000000000007918 */ /* 0x000fc00000000000 */
        /* <DEDUP_REMOVED lines=11> */
.L_x_189:


//--------------------- .nv.global.init           --------------------------
	.section	.nv.global.init,"aw",@progbits
.nv.global.init:
	.type		$str$22,@object
	.size		$str$22,($str$26 - $str$22)
$str$22:
        /*0000*/ 	.byte	0x6b, 0x5f, 0x74, 0x69, 0x6c, 0x65, 0x5f, 0x63, 0x6f, 0x75, 0x6e, 0x74, 0x20, 0x3e, 0x3d, 0x20
        /*0010*/ 	.byte	0x31, 0x00
	.type		$str$26,@object
	.size		$str$26,($str$27 - $str$26)
$str$26:
        /*0012*/ 	.byte	0x28, 0x61, 0x64, 0x64, 0x72, 0x65, 0x73, 0x73, 0x20, 0x26, 0x20, 0x6d, 0x61, 0x73, 0x6b, 0x29
        /*0022*/ 	.byte	0x20, 0x3d, 0x3d, 0x20, 0x30, 0x00
	.type		$str$27,@object
	.size		$str$27,($str$23 - $str$27)
$str$27:
        /*0028*/ 	.byte	0x2f, 0x74, 0x6d, 0x70, 0x2f, 0x63, 0x75, 0x74, 0x6c, 0x61, 0x73, 0x73, 0x5f, 0x73, 0x77, 0x65
        /*0038*/ 	.byte	0x65, 0x70, 0x5f, 0x73, 0x72, 0x63, 0x2f, 0x69, 0x6e, 0x63, 0x6c, 0x75, 0x64, 0x65, 0x2f, 0x63
        /*0048*/ 	.byte	0x75, 0x74, 0x65, 0x2f, 0x70, 0x6f, 0x69, 0x6e, 0x74, 0x65, 0x72, 0x5f, 0x66, 0x6c, 0x61, 0x67
        /*0058*/ 	.byte	0x67, 0x65, 0x64, 0x2e, 0x68, 0x70, 0x70, 0x00
	.type		$str$23,@object
	.size		$str$23,(__unnamed_2 - $str$23)
$str$23:
        /*0060*/ 	.byte	0x2f, 0x74, 0x6d, 0x70, 0x2f, 0x63, 0x75, 0x74, 0x6c, 0x61, 0x73, 0x73, 0x5f, 0x73, 0x77, 0x65
        /*0070*/ 	.byte	0x65, 0x70, 0x5f, 0x73, 0x72, 0x63, 0x2f, 0x69, 0x6e, 0x63, 0x6c, 0x75, 0x64, 0x65, 0x2f, 0x63
        /*0080*/ 	.byte	0x75, 0x74, 0x6c, 0x61, 0x73, 0x73, 0x2f, 0x67, 0x65, 0x6d, 0x6d, 0x2f, 0x63, 0x6f, 0x6c, 0x6c
        /*0090*/ 	.byte	0x65, 0x63, 0x74, 0x69, 0x76, 0x65, 0x2f, 0x73, 0x6d, 0x39, 0x30, 0x5f, 0x6d, 0x6d, 0x61, 0x5f
        /*00a0*/ 	.byte	0x74, 0x6d, 0x61, 0x5f, 0x67, 0x6d, 0x6d, 0x61, 0x5f, 0x73, 0x73, 0x5f, 0x77, 0x61, 0x72, 0x70
        /*00b0*/ 	.byte	0x73, 0x70, 0x65, 0x63, 0x69, 0x61, 0x6c, 0x69, 0x7a, 0x65, 0x64, 0x2e, 0x68, 0x70, 0x70, 0x00
	.type		__unnamed_2,@object
	.size		__unnamed_2,(__unnamed_1 - __unnamed_2)
__unnamed_2:
        /*00c0*/ 	.byte	0x61, 0x75, 0x74, 0x6f, 0x20, 0x63, 0x75, 0x74, 0x65, 0x3a, 0x3a, 0x61, 0x73, 0x5f, 0x70, 0x6f
        /* <DEDUP_REMOVED lines=27> */
        /*0280*/ 	.byte	0x3c, 0x34, 0x30, 0x39, 0x36, 0x3e, 0x3e, 0x3e, 0x3e, 0x3e, 0x5d, 0x00
	.type		__unnamed_1,@object
	.size		__unnamed_1,(.L_0 - __unnamed_1)
__unnamed_1:
        /* <DEDUP_REMOVED lines=181> */
        /*0ddc*/ 	.byte	0x79, 0x5d, 0x00
.L_0:


//--------------------- .nv.shared._ZN7cutlass13device_kernelINS_4gemm6kernel13GemmUniversalIN4cute5tupleIJiiiiEEENS1_10collective13CollectiveMmaINS1_34MainloopSm90TmaGmmaWarpSpecializedILi4ENS5_IJNS4_1CILi1EEESB_SB_EEENS1_35KernelTmaWarpSpecializedCooperativeEEENS5_IJNSA_ILi256EEENSA_ILi64EEESG_EEENS_10bfloat16_tENS5_IJlSB_lEEESI_SJ_NS4_8TiledMMAINS4_8MMA_AtomIJNS4_4SM904GMMA27MMA_64x64x16_F32BF16BF16_SSILNSN_5MajorE0ELSP_0ELNSN_7ScaleInE1ELSQ_1EEEEEENS4_6LayoutINS5_IJNSA_ILi2EEESB_SB_EEENS5_IJSB_NSA_ILi0EEESW_EEEEENS5_IJNS4_10UnderscoreESZ_SZ_EEEEENS4_13SM90_TMA_LOADENS4_14ComposedLayoutINS4_7SwizzleILi3ELi4ELi3EEENS4_18smem_ptr_flag_bitsILi16EEENST_INS5_IJNSA_ILi8EEESG_EEENS5_IJSG_SB_EEEEEEEvNS4_8identityES12_S1C_vS1D_EENS_8epilogue10collective18CollectiveEpilogueINS1F_22Sm90TmaWarpSpecializedILi4ELi2ELi16ELb1ELb0EEEJSH_NS5_IJNSA_ILi128EEENSA_ILi32EEEEEESI_SJ_SI_SJ_NS1F_6fusion15FusionCallbacksIS1J_NS1N_23LinCombPerRowBiasEltActINS1F_6thread4ReLuESI_fSI_SI_fLi8ELNS_15FloatRoundStyleE2EEESH_S1M_JEEES12_NS13_INS14_ILi2ELi4ELi3EEES17_NST_INS5_IJS18_S1L_EEENS5_IJS1L_SB_EEEEEEENS4_17SM75_U32x4_LDSM_NENS4_14SM90_TMA_STOREES1Z_NS4_17SM90_U32x4_STSM_NENS4_9Copy_AtomIJS22_NS_6half_tEEEEvEEEvvEEEEvNT_6ParamsE --------------------------
	.section	.nv.shared._ZN7cutlass13device_kernelINS_4gemm6kernel13GemmUniversalIN4cute5tupleIJiiiiEEENS1_10collective13CollectiveMmaINS1_34MainloopSm90TmaGmmaWarpSpecializedILi4ENS5_IJNS4_1CILi1EEESB_SB_EEENS1_35KernelTmaWarpSpecializedCooperativeEEENS5_IJNSA_ILi256EEENSA_ILi64EEESG_EEENS_10bfloat16_tENS5_IJlSB_lEEESI_SJ_NS4_8TiledMMAINS4_8MMA_AtomIJNS4_4SM904GMMA27MMA_64x64x16_F32BF16BF16_SSILNSN_5MajorE0ELSP_0ELNSN_7ScaleInE1ELSQ_1EEEEEENS4_6LayoutINS5_IJNSA_ILi2EEESB_SB_EEENS5_IJSB_NSA_ILi0EEESW_EEEEENS5_IJNS4_10UnderscoreESZ_SZ_EEEEENS4_13SM90_TMA_LOADENS4_14ComposedLayoutINS4_7SwizzleILi3ELi4ELi3EEENS4_18smem_ptr_flag_bitsILi16EEENST_INS5_IJNSA_ILi8EEESG_EEENS5_IJSG_SB_EEEEEEEvNS4_8identityES12_S1C_vS1D_EENS_8epilogue10collective18CollectiveEpilogueINS1F_22Sm90TmaWarpSpecializedILi4ELi2ELi16ELb1ELb0EEEJSH_NS5_IJNSA_ILi128EEENSA_ILi32EEEEEESI_SJ_SI_SJ_NS1F_6fusion15FusionCallbacksIS1J_NS1N_23LinCombPerRowBiasEltActINS1F_6thread4ReLuESI_fSI_SI_fLi8ELNS_15FloatRoundStyleE2EEESH_S1M_JEEES12_NS13_INS14_ILi2ELi4ELi3EEES17_NST_INS5_IJS18_S1L_EEENS5_IJS1L_SB_EEEEEEENS4_17SM75_U32x4_LDSM_NENS4_14SM90_TMA_STOREES1Z_NS4_17SM90_U32x4_STSM_NENS4_9Copy_AtomIJS22_NS_6half_tEEEEvEEEvvEEEEvNT_6ParamsE,"aw",@nobits
	.sectionflags	@""
	.align	16
	.zero		1024


//--------------------- .nv.shared.reserved.0     --------------------------
	.section	.nv.shared.reserved.0,"aw",@nobits
	.weak		__nv_reservedSMEM_offset_0_alias
	.size		__nv_reservedSMEM_offset_0_alias, 0, 0
	.other		__nv_reservedSMEM_offset_0_alias,@"STO_CUDA_RESERVED_SHARED STV_DEFAULT"
__nv_reservedSMEM_offset_0_alias:
	.zero		0


//--------------------- .nv.global                --------------------------
	.section	.nv.global,"aw",@nobits
.nv.global:
	.type		_ZN39_INTERNAL_bf3b92f5_4_k_cu_bbf19dcf_29514cute1_E,@object
	.size		_ZN39_INTERNAL_bf3b92f5_4_k_cu_bbf19dcf_29514cute1_E,(_ZN39_INTERNAL_bf3b92f5_4_k_cu_bbf19dcf_29514cuda3std3__45__cpo6cbeginE - _ZN39_INTERNAL_bf3b92f5_4_k_cu_bbf19dcf_29514cute1_E)
_ZN39_INTERNAL_bf3b92f5_4_k_cu_bbf19dcf_29514cute1_E:
	.zero		1
	.type		_ZN39_INTERNAL_bf3b92f5_4_k_cu_bbf19dcf_29514cuda3std3__45__cpo6cbeginE,@object
	.size		_ZN39_INTERNAL_bf3b92f5_4_k_cu_bbf19dcf_29514cuda3std3__45__cpo6cbeginE,(_ZN39_INTERNAL_bf3b92f5_4_k_cu_bbf19dcf_29514cuda3std3__48in_placeE - _ZN39_INTERNAL_bf3b92f5_4_k_cu_bbf19dcf_29514cuda3std3__45__cpo6cbeginE)
_ZN39_INTERNAL_bf3b92f5_4_k_cu_bbf19dcf_29514cuda3std3__45__cpo6cbeginE:
	.zero		1
	.type		_ZN39_INTERNAL_bf3b92f5_4_k_cu_bbf19dcf_29514cuda3std3__48in_placeE,@object
	.size		_ZN39_INTERNAL_bf3b92f5_4_k_cu_bbf19dcf_29514cuda3std3__48in_placeE,(_ZN39_INTERNAL_bf3b92f5_4_k_cu_bbf19dcf_29514cuda3std6ranges3__45__cpo9iter_moveE - _ZN39_INTERNAL_bf3b92f5_4_k_cu_bbf19dcf_29514cuda3std3__48in_placeE)
_ZN39_INTERNAL_bf3b92f5_4_k_cu_bbf19dcf_29514cuda3std3__48in_placeE:
	.zero		1
	.type		_ZN39_INTERNAL_bf3b92f5_4_k_cu_bbf19dcf_29514cuda3std6ranges3__45__cpo9iter_moveE,@object
	.size		_ZN39_INTERNAL_bf3b92f5_4_k_cu_bbf19dcf_29514cuda3std6ranges3__45__cpo9iter_moveE,(_ZN39_INTERNAL_bf3b92f5_4_k_cu_bbf19dcf_29514cuda3std3__45__cpo5beginE - _ZN39_INTERNAL_bf3b92f5_4_k_cu_bbf19dcf_29514cuda3std6ranges3__45__cpo9iter_moveE)
_ZN39_INTERNAL_bf3b92f5_4_k_cu_bbf19dcf_29514cuda3std6ranges3__45__cpo9iter_moveE:
	.zero		1
	.type		_ZN39_INTERNAL_bf3b92f5_4_k_cu_bbf19dcf_29514cuda3std3__45__cpo5beginE,@object
	.size		_ZN39_INTERNAL_bf3b92f5_4_k_cu_bbf19dcf_29514cuda3std3__45__cpo5beginE,(_ZN39_INTERNAL_bf3b92f5_4_k_cu_bbf19dcf_29514cuda3std3__441_GLOBAL__N__bf3b92f5_4_k_cu_bbf19dcf_29516ignoreE - _ZN39_INTERNAL_bf3b92f5_4_k_cu_bbf19dcf_29514cuda3std3__45__cpo5beginE)
_ZN39_INTERNAL_bf3b92f5_4_k_cu_bbf19dcf_29514cuda3std3__45__cpo5beginE:
	.zero		1
	.type		_ZN39_INTERNAL_bf3b92f5_4_k_cu_bbf19dcf_29514cuda3std3__441_GLOBAL__N__bf3b92f5_4_k_cu_bbf19dcf_29516ignoreE,@object
	.size		_ZN39_INTERNAL_bf3b92f5_4_k_cu_bbf19dcf_29514cuda3std3__441_GLOBAL__N__bf3b92f5_4_k_cu_bbf19dcf_29516ignoreE,(_ZN39_INTERNAL_bf3b92f5_4_k_cu_bbf19dcf_29514cute7productE - _ZN39_INTERNAL_bf3b92f5_4_k_cu_bbf19dcf_29514cuda3std3__441_GLOBAL__N__bf3b92f5_4_k_cu_bbf19dcf_29516ignoreE)
_ZN39_INTERNAL_bf3b92f5_4_k_cu_bbf19dcf_29514cuda3std3__441_GLOBAL__N__bf3b92f5_4_k_cu_bbf19dcf_29516ignoreE:
	.zero		1
	.type		_ZN39_INTERNAL_bf3b92f5_4_k_cu_bbf19dcf_29514cute7productE,@object
	.size		_ZN39_INTERNAL_bf3b92f5_4_k_cu_bbf19dcf_29514cute7productE,(_ZN39_INTERNAL_bf3b92f5_4_k_cu_bbf19dcf_29514cuda3std3__45__cpo3endE - _ZN39_INTERNAL_bf3b92f5_4_k_cu_bbf19dcf_29514cute7productE)
_ZN39_INTERNAL_bf3b92f5_4_k_cu_bbf19dcf_29514cute7productE:
	.zero		1
	.type		_ZN39_INTERNAL_bf3b92f5_4_k_cu_bbf19dcf_29514cuda3std3__45__cpo3endE,@object
	.size		_ZN39_INTERNAL_bf3b92f5_4_k_cu_bbf19dcf_29514cuda3std3__45__cpo3endE,(_ZN39_INTERNAL_bf3b92f5_4_k_cu_bbf19dcf_29514cuda3std3__419piecewise_constructE - _ZN39_INTERNAL_bf3b92f5_4_k_cu_bbf19dcf_29514cuda3std3__45__cpo3endE)
_ZN39_INTERNAL_bf3b92f5_4_k_cu_bbf19dcf_29514cuda3std3__45__cpo3endE:
	.zero		1
	.type		_ZN39_INTERNAL_bf3b92f5_4_k_cu_bbf19dcf_29514cuda3std3__419piecewise_constructE,@object
	.size		_ZN39_INTERNAL_bf3b92f5_4_k_cu_bbf19dcf_29514cuda3std3__419piecewise_constructE,(_ZN39_INTERNAL_bf3b92f5_4_k_cu_bbf19dcf_29514cuda3std3__45__cpo4cendE - _ZN39_INTERNAL_bf3b92f5_4_k_cu_bbf19dcf_29514cuda3std3__419piecewise_constructE)
_ZN39_INTERNAL_bf3b92f5_4_k_cu_bbf19dcf_29514cuda3std3__419piecewise_constructE:
	.zero		1
	.type		_ZN39_INTERNAL_bf3b92f5_4_k_cu_bbf19dcf_29514cuda3std3__45__cpo4cendE,@object
	.size		_ZN39_INTERNAL_bf3b92f5_4_k_cu_bbf19dcf_29514cuda3std3__45__cpo4cendE,(_ZN39_INTERNAL_bf3b92f5_4_k_cu_bbf19dcf_29514cuda3std6ranges3__45__cpo4swapE - _ZN39_INTERNAL_bf3b92f5_4_k_cu_bbf19dcf_29514cuda3std3__45__cpo4cendE)
_ZN39_INTERNAL_bf3b92f5_4_k_cu_bbf19dcf_29514cuda3std3__45__cpo4cendE:
	.zero		1
	.type		_ZN39_INTERNAL_bf3b92f5_4_k_cu_bbf19dcf_29514cuda3std6ranges3__45__cpo4swapE,@object
	.size		_ZN39_INTERNAL_bf3b92f5_4_k_cu_bbf19dcf_29514cuda3std6ranges3__45__cpo4swapE,(.L_9 - _ZN39_INTERNAL_bf3b92f5_4_k_cu_bbf19dcf_29514cuda3std6ranges3__45__cpo4swapE)
_ZN39_INTERNAL_bf3b92f5_4_k_cu_bbf19dcf_29514cuda3std6ranges3__45__cpo4swapE:
	.zero		1
.L_9:


//--------------------- .nv.constant0._ZN7cutlass13device_kernelINS_4gemm6kernel13GemmUniversalIN4cute5tupleIJiiiiEEENS1_10collective13CollectiveMmaINS1_34MainloopSm90TmaGmmaWarpSpecializedILi4ENS5_IJNS4_1CILi1EEESB_SB_EEENS1_35KernelTmaWarpSpecializedCooperativeEEENS5_IJNSA_ILi256EEENSA_ILi64EEESG_EEENS_10bfloat16_tENS5_IJlSB_lEEESI_SJ_NS4_8TiledMMAINS4_8MMA_AtomIJNS4_4SM904GMMA27MMA_64x64x16_F32BF16BF16_SSILNSN_5MajorE0ELSP_0ELNSN_7ScaleInE1ELSQ_1EEEEEENS4_6LayoutINS5_IJNSA_ILi2EEESB_SB_EEENS5_IJSB_NSA_ILi0EEESW_EEEEENS5_IJNS4_10UnderscoreESZ_SZ_EEEEENS4_13SM90_TMA_LOADENS4_14ComposedLayoutINS4_7SwizzleILi3ELi4ELi3EEENS4_18smem_ptr_flag_bitsILi16EEENST_INS5_IJNSA_ILi8EEESG_EEENS5_IJSG_SB_EEEEEEEvNS4_8identityES12_S1C_vS1D_EENS_8epilogue10collective18CollectiveEpilogueINS1F_22Sm90TmaWarpSpecializedILi4ELi2ELi16ELb1ELb0EEEJSH_NS5_IJNSA_ILi128EEENSA_ILi32EEEEEESI_SJ_SI_SJ_NS1F_6fusion15FusionCallbacksIS1J_NS1N_23LinCombPerRowBiasEltActINS1F_6thread4ReLuESI_fSI_SI_fLi8ELNS_15FloatRoundStyleE2EEESH_S1M_JEEES12_NS13_INS14_ILi2ELi4ELi3EEES17_NST_INS5_IJS18_S1L_EEENS5_IJS1L_SB_EEEEEEENS4_17SM75_U32x4_LDSM_NENS4_14SM90_TMA_STOREES1Z_NS4_17SM90_U32x4_STSM_NENS4_9Copy_AtomIJS22_NS_6half_tEEEEvEEEvvEEEEvNT_6ParamsE --------------------------
	.section	.nv.constant0._ZN7cutlass13device_kernelINS_4gemm6kernel13GemmUniversalIN4cute5tupleIJiiiiEEENS1_10collective13CollectiveMmaINS1_34MainloopSm90TmaGmmaWarpSpecializedILi4ENS5_IJNS4_1CILi1EEESB_SB_EEENS1_35KernelTmaWarpSpecializedCooperativeEEENS5_IJNSA_ILi256EEENSA_ILi64EEESG_EEENS_10bfloat16_tENS5_IJlSB_lEEESI_SJ_NS4_8TiledMMAINS4_8MMA_AtomIJNS4_4SM904GMMA27MMA_64x64x16_F32BF16BF16_SSILNSN_5MajorE0ELSP_0ELNSN_7ScaleInE1ELSQ_1EEEEEENS4_6LayoutINS5_IJNSA_ILi2EEESB_SB_EEENS5_IJSB_NSA_ILi0EEESW_EEEEENS5_IJNS4_10UnderscoreESZ_SZ_EEEEENS4_13SM90_TMA_LOADENS4_14ComposedLayoutINS4_7SwizzleILi3ELi4ELi3EEENS4_18smem_ptr_flag_bitsILi16EEENST_INS5_IJNSA_ILi8EEESG_EEENS5_IJSG_SB_EEEEEEEvNS4_8identityES12_S1C_vS1D_EENS_8epilogue10collective18CollectiveEpilogueINS1F_22Sm90TmaWarpSpecializedILi4ELi2ELi16ELb1ELb0EEEJSH_NS5_IJNSA_ILi128EEENSA_ILi32EEEEEESI_SJ_SI_SJ_NS1F_6fusion15FusionCallbacksIS1J_NS1N_23LinCombPerRowBiasEltActINS1F_6thread4ReLuESI_fSI_SI_fLi8ELNS_15FloatRoundStyleE2EEESH_S1M_JEEES12_NS13_INS14_ILi2ELi4ELi3EEES17_NST_INS5_IJS18_S1L_EEENS5_IJS1L_SB_EEEEEEENS4_17SM75_U32x4_LDSM_NENS4_14SM90_TMA_STOREES1Z_NS4_17SM90_U32x4_STSM_NENS4_9Copy_AtomIJS22_NS_6half_tEEEEvEEEvvEEEEvNT_6ParamsE,"a",@progbits
	.sectionflags	@""
	.align	4
.nv.constant0._ZN7cutlass13device_kernelINS_4gemm6kernel13GemmUniversalIN4cute5tupleIJiiiiEEENS1_10collective13CollectiveMmaINS1_34MainloopSm90TmaGmmaWarpSpecializedILi4ENS5_IJNS4_1CILi1EEESB_SB_EEENS1_35KernelTmaWarpSpecializedCooperativeEEENS5_IJNSA_ILi256EEENSA_ILi64EEESG_EEENS_10bfloat16_tENS5_IJlSB_lEEESI_SJ_NS4_8TiledMMAINS4_8MMA_AtomIJNS4_4SM904GMMA27MMA_64x64x16_F32BF16BF16_SSILNSN_5MajorE0ELSP_0ELNSN_7ScaleInE1ELSQ_1EEEEEENS4_6LayoutINS5_IJNSA_ILi2EEESB_SB_EEENS5_IJSB_NSA_ILi0EEESW_EEEEENS5_IJNS4_10UnderscoreESZ_SZ_EEEEENS4_13SM90_TMA_LOADENS4_14ComposedLayoutINS4_7SwizzleILi3ELi4ELi3EEENS4_18smem_ptr_flag_bitsILi16EEENST_INS5_IJNSA_ILi8EEESG_EEENS5_IJSG_SB_EEEEEEEvNS4_8identityES12_S1C_vS1D_EENS_8epilogue10collective18CollectiveEpilogueINS1F_22Sm90TmaWarpSpecializedILi4ELi2ELi16ELb1ELb0EEEJSH_NS5_IJNSA_ILi128EEENSA_ILi32EEEEEESI_SJ_SI_SJ_NS1F_6fusion15FusionCallbacksIS1J_NS1N_23LinCombPerRowBiasEltActINS1F_6thread4ReLuESI_fSI_SI_fLi8ELNS_15FloatRoundStyleE2EEESH_S1M_JEEES12_NS13_INS14_ILi2ELi4ELi3EEES17_NST_INS5_IJS18_S1L_EEENS5_IJS1L_SB_EEEEEEENS4_17SM75_U32x4_LDSM_NENS4_14SM90_TMA_STOREES1Z_NS4_17SM90_U32x4_STSM_NENS4_9Copy_AtomIJS22_NS_6half_tEEEEvEEEvvEEEEvNT_6ParamsE:
	.zero		2432


//--------------------- SYMBOLS --------------------------

	.type		.nv.reservedSmem.offset0,@object
	.size		.nv.reservedSmem.offset0,0x4
	.type		__assertfail,@function
